def attn_fwd(
    Q,
    K,
    V,
    Out,
    Lse,
    sm_scale,
    stride_qz,
    stride_qh,
    stride_qm,
    stride_qk,
    stride_kz,
    stride_kh,
    stride_kn,
    stride_kk,
    stride_vz,
    stride_vh,
    stride_vn,
    stride_vk,
    stride_oz,
    stride_oh,
    stride_om,
    stride_ok,
    seqlen_q,
    seqlen_k,
    BLOCK_M: tl.constexpr,
    BLOCK_N: tl.constexpr,
    HEAD_DIM: tl.constexpr,
    CAUSAL: tl.constexpr,
):
    start_m = tl.program_id(0)
    off_hz = tl.program_id(1)
    q_off = off_hz * stride_qh
    k_off = off_hz * stride_kh
    v_off = off_hz * stride_vh
    offs_m = start_m * BLOCK_M + tl.arange(0, BLOCK_M)
    offs_d = tl.arange(0, HEAD_DIM)
    offs_n = tl.arange(0, BLOCK_N)
    q_ptrs = Q + q_off + offs_m[:, None] * stride_qm + offs_d[None, :] * stride_qk
    k_ptrs = K + k_off + offs_d[:, None] * stride_kk + offs_n[None, :] * stride_kn
    v_ptrs = V + v_off + offs_n[:, None] * stride_vn + offs_d[None, :] * stride_vk
    m_i = tl.full([BLOCK_M], float("-inf"), dtype=tl.float32)
    l_i = tl.zeros([BLOCK_M], dtype=tl.float32) + 1.0
    acc = tl.zeros([BLOCK_M, HEAD_DIM], dtype=tl.float32)
    q = tl.load(q_ptrs)
    acc, l_i, m_i = _attn_fwd_inner(
        acc,
        l_i,
        m_i,
        q,
        k_ptrs,
        v_ptrs,
        sm_scale,
        stride_kn,
        stride_vn,
        start_m,
        seqlen_k,
        BLOCK_M,
        BLOCK_N,
        HEAD_DIM,
        CAUSAL,
    )
    acc = acc / l_i[:, None]
    lse = m_i + tl.math.log2(l_i) / 1.4426950408889634
    o_ptrs = (
        Out
        + off_hz * stride_oh
        + offs_m[:, None] * stride_om
        + offs_d[None, :] * stride_ok
    )
    tl.store(o_ptrs, acc.to(Out.dtype.element_ty))
    tl.store(Lse + off_hz * seqlen_q + offs_m, lse)

# config = {"BLOCK_M": 256, "BLOCK_N": 128, "HEAD_DIM": 32, "arch": "sm_100", "causal": false, "dtype": "fp8e4m3", "num_stages": 2, "num_warps": 16}
# arch = sm_100


// ===== COMPILED SASS (sm_100a) =====

	.target	sm_100a

	.elftype	@"ET_EXEC"


//--------------------- .note.nv.tkinfo           --------------------------
	.section	.note.nv.tkinfo,"",@"SHT_NOTE"
	.sectionflags	@"SHF_NOTE_NV_TKINFO"
	.tkinfo
        /*0018*/ 	.word	0x00000081
        /*0030*/ 	.string	""
        /*0030*/ 	.string	"ptxas-blackwell"
        /*0030*/ 	.string	"Cuda compilation tools, release 12.9, V12.9.86"
        /*0030*/ 	.string	"Build cuda_12.9.r12.9/compiler.36037853_0"
        /*0030*/ 	.string	"-v  -suppress-debug-info  -lineinfo  -arch sm_100a "



//--------------------- .note.nv.cuver            --------------------------
	.section	.note.nv.cuver,"",@"SHT_NOTE"
	.sectionflags	@"SHF_NOTE_NV_CUVER"
        /*0018*/ 	.short	0x0001
        /*001a*/ 	.short	0x0064
        /*001c*/ 	.short	0x0001
        /*001e*/ 	.short	0x0000
        /*0020*/ 	.short	0x0001
        /*0022*/ 	.short	0x0000


//--------------------- .nv.info                  --------------------------
	.section	.nv.info,"",@"SHT_CUDA_INFO"
	.align	4


	//----- nvinfo : EIATTR_REGCOUNT
	.align		4
        /*0000*/ 	.byte	0x04, 0x2f
        /*0002*/ 	.short	(.L_2 - .L_1)
	.align		4
.L_1:
        /*0004*/ 	.word	index@(attn_fwd)
        /*0008*/ 	.word	0x00000080


	//----- nvinfo : EIATTR_FRAME_SIZE
	.align		4
.L_2:
        /*000c*/ 	.byte	0x04, 0x11
        /*000e*/ 	.short	(.L_4 - .L_3)
	.align		4
.L_3:
        /*0010*/ 	.word	index@(attn_fwd)
        /*0014*/ 	.word	0x00000088


	//----- nvinfo : EIATTR_MIN_STACK_SIZE
	.align		4
.L_4:
        /*0018*/ 	.byte	0x04, 0x12
        /*001a*/ 	.short	(.L_6 - .L_5)
	.align		4
.L_5:
        /*001c*/ 	.word	index@(attn_fwd)
        /*0020*/ 	.word	0x00000088
.L_6:


//--------------------- .nv.info.attn_fwd         --------------------------
	.section	.nv.info.attn_fwd,"",@"SHT_CUDA_INFO"
	.sectionflags	@""
	.align	4


	//----- nvinfo : EIATTR_CUDA_API_VERSION
	.align		4
        /*0000*/ 	.byte	0x04, 0x37
        /*0002*/ 	.short	(.L_8 - .L_7)
.L_7:
        /*0004*/ 	.word	0x00000081


	//----- nvinfo : EIATTR_KPARAM_INFO
	.align		4
.L_8:
        /*0008*/ 	.byte	0x04, 0x17
        /*000a*/ 	.short	(.L_10 - .L_9)
.L_9:
        /*000c*/ 	.word	0x00000000
        /*0010*/ 	.short	0x0019
        /*0012*/ 	.short	0x0080
        /*0014*/ 	.byte	0x00, 0xf4, 0x21, 0x00


	//----- nvinfo : EIATTR_KPARAM_INFO
	.align		4
.L_10:
        /*0018*/ 	.byte	0x04, 0x17
        /*001a*/ 	.short	(.L_12 - .L_11)
.L_11:
        /*001c*/ 	.word	0x00000000
        /*0020*/ 	.short	0x0018
        /*0022*/ 	.short	0x0078
        /*0024*/ 	.byte	0x00, 0xf4, 0x21, 0x00


	//----- nvinfo : EIATTR_KPARAM_INFO
	.align		4
.L_12:
        /*0028*/ 	.byte	0x04, 0x17
        /*002a*/ 	.short	(.L_14 - .L_13)
.L_13:
        /*002c*/ 	.word	0x00000000
        /*0030*/ 	.short	0x0017
        /*0032*/ 	.short	0x0070
        /*0034*/ 	.byte	0x00, 0xf0, 0x11, 0x00


	//----- nvinfo : EIATTR_KPARAM_INFO
	.align		4
.L_14:
        /*0038*/ 	.byte	0x04, 0x17
        /*003a*/ 	.short	(.L_16 - .L_15)
.L_15:
        /*003c*/ 	.word	0x00000000
        /*0040*/ 	.short	0x0016
        /*0042*/ 	.short	0x006c
        /*0044*/ 	.byte	0x00, 0xf0, 0x11, 0x00


	//----- nvinfo : EIATTR_KPARAM_INFO
	.align		4
.L_16:
        /*0048*/ 	.byte	0x04, 0x17
        /*004a*/ 	.short	(.L_18 - .L_17)
.L_17:
        /*004c*/ 	.word	0x00000000
        /*0050*/ 	.short	0x0015
        /*0052*/ 	.short	0x0068
        /*0054*/ 	.byte	0x00, 0xf0, 0x11, 0x00


	//----- nvinfo : EIATTR_KPARAM_INFO
	.align		4
.L_18:
        /*0058*/ 	.byte	0x04, 0x17
        /*005a*/ 	.short	(.L_20 - .L_19)
.L_19:
        /*005c*/ 	.word	0x00000000
        /*0060*/ 	.short	0x0014
        /*0062*/ 	.short	0x0064
        /*0064*/ 	.byte	0x00, 0xf0, 0x11, 0x00


	//----- nvinfo : EIATTR_KPARAM_INFO
	.align		4
.L_20:
        /*0068*/ 	.byte	0x04, 0x17
        /*006a*/ 	.short	(.L_22 - .L_21)
.L_21:
        /*006c*/ 	.word	0x00000000
        /*0070*/ 	.short	0x0013
        /*0072*/ 	.short	0x0060
        /*0074*/ 	.byte	0x00, 0xf0, 0x11, 0x00


	//----- nvinfo : EIATTR_KPARAM_INFO
	.align		4
.L_22:
        /*0078*/ 	.byte	0x04, 0x17
        /*007a*/ 	.short	(.L_24 - .L_23)
.L_23:
        /*007c*/ 	.word	0x00000000
        /*0080*/ 	.short	0x0012
        /*0082*/ 	.short	0x005c
        /*0084*/ 	.byte	0x00, 0xf0, 0x11, 0x00


	//----- nvinfo : EIATTR_KPARAM_INFO
	.align		4
.L_24:
        /*0088*/ 	.byte	0x04, 0x17
        /*008a*/ 	.short	(.L_26 - .L_25)
.L_25:
        /*008c*/ 	.word	0x00000000
        /*0090*/ 	.short	0x0011
        /*0092*/ 	.short	0x0058
        /*0094*/ 	.byte	0x00, 0xf0, 0x11, 0x00


	//----- nvinfo : EIATTR_KPARAM_INFO
	.align		4
.L_26:
        /*0098*/ 	.byte	0x04, 0x17
        /*009a*/ 	.short	(.L_28 - .L_27)
.L_27:
        /*009c*/ 	.word	0x00000000
        /*00a0*/ 	.short	0x0010
        /*00a2*/ 	.short	0x0054
        /*00a4*/ 	.byte	0x00, 0xf0, 0x11, 0x00


	//----- nvinfo : EIATTR_KPARAM_INFO
	.align		4
.L_28:
        /*00a8*/ 	.byte	0x04, 0x17
        /*00aa*/ 	.short	(.L_30 - .L_29)
.L_29:
        /*00ac*/ 	.word	0x00000000
        /*00b0*/ 	.short	0x000f
        /*00b2*/ 	.short	0x0050
        /*00b4*/ 	.byte	0x00, 0xf0, 0x11, 0x00


	//----- nvinfo : EIATTR_KPARAM_INFO
	.align		4
.L_30:
        /*00b8*/ 	.byte	0x04, 0x17
        /*00ba*/ 	.short	(.L_32 - .L_31)
.L_31:
        /*00bc*/ 	.word	0x00000000
        /*00c0*/ 	.short	0x000e
        /*00c2*/ 	.short	0x004c
        /*00c4*/ 	.byte	0x00, 0xf0, 0x11, 0x00


	//----- nvinfo : EIATTR_KPARAM_INFO
	.align		4
.L_32:
        /*00c8*/ 	.byte	0x04, 0x17
        /*00ca*/ 	.short	(.L_34 - .L_33)
.L_33:
        /*00cc*/ 	.word	0x00000000
        /*00d0*/ 	.short	0x000d
        /*00d2*/ 	.short	0x0048
        /*00d4*/ 	.byte	0x00, 0xf0, 0x11, 0x00


	//----- nvinfo : EIATTR_KPARAM_INFO
	.align		4
.L_34:
        /*00d8*/ 	.byte	0x04, 0x17
        /*00da*/ 	.short	(.L_36 - .L_35)
.L_35:
        /*00dc*/ 	.word	0x00000000
        /*00e0*/ 	.short	0x000c
        /*00e2*/ 	.short	0x0044
        /*00e4*/ 	.byte	0x00, 0xf0, 0x11, 0x00


	//----- nvinfo : EIATTR_KPARAM_INFO
	.align		4
.L_36:
        /*00e8*/ 	.byte	0x04, 0x17
        /*00ea*/ 	.short	(.L_38 - .L_37)
.L_37:
        /*00ec*/ 	.word	0x00000000
        /*00f0*/ 	.short	0x000b
        /*00f2*/ 	.short	0x0040
        /*00f4*/ 	.byte	0x00, 0xf0, 0x11, 0x00


	//----- nvinfo : EIATTR_KPARAM_INFO
	.align		4
.L_38:
        /*00f8*/ 	.byte	0x04, 0x17
        /*00fa*/ 	.short	(.L_40 - .L_39)
.L_39:
        /*00fc*/ 	.word	0x00000000
        /*0100*/ 	.short	0x000a
        /*0102*/ 	.short	0x003c
        /*0104*/ 	.byte	0x00, 0xf0, 0x11, 0x00


	//----- nvinfo : EIATTR_KPARAM_INFO
	.align		4
.L_40:
        /*0108*/ 	.byte	0x04, 0x17
        /*010a*/ 	.short	(.L_42 - .L_41)
.L_41:
        /*010c*/ 	.word	0x00000000
        /*0110*/ 	.short	0x0009
        /*0112*/ 	.short	0x0038
        /*0114*/ 	.byte	0x00, 0xf0, 0x11, 0x00


	//----- nvinfo : EIATTR_KPARAM_INFO
	.align		4
.L_42:
        /*0118*/ 	.byte	0x04, 0x17
        /*011a*/ 	.short	(.L_44 - .L_43)
.L_43:
        /*011c*/ 	.word	0x00000000
        /*0120*/ 	.short	0x0008
        /*0122*/ 	.short	0x0034
        /*0124*/ 	.byte	0x00, 0xf0, 0x11, 0x00


	//----- nvinfo : EIATTR_KPARAM_INFO
	.align		4
.L_44:
        /*0128*/ 	.byte	0x04, 0x17
        /*012a*/ 	.short	(.L_46 - .L_45)
.L_45:
        /*012c*/ 	.word	0x00000000
        /*0130*/ 	.short	0x0007
        /*0132*/ 	.short	0x0030
        /*0134*/ 	.byte	0x00, 0xf0, 0x11, 0x00


	//----- nvinfo : EIATTR_KPARAM_INFO
	.align		4
.L_46:
        /*0138*/ 	.byte	0x04, 0x17
        /*013a*/ 	.short	(.L_48 - .L_47)
.L_47:
        /*013c*/ 	.word	0x00000000
        /*0140*/ 	.short	0x0006
        /*0142*/ 	.short	0x002c
        /*0144*/ 	.byte	0x00, 0xf0, 0x11, 0x00


	//----- nvinfo : EIATTR_KPARAM_INFO
	.align		4
.L_48:
        /*0148*/ 	.byte	0x04, 0x17
        /*014a*/ 	.short	(.L_50 - .L_49)
.L_49:
        /*014c*/ 	.word	0x00000000
        /*0150*/ 	.short	0x0005
        /*0152*/ 	.short	0x0028
        /*0154*/ 	.byte	0x00, 0xf0, 0x11, 0x00


	//----- nvinfo : EIATTR_KPARAM_INFO
	.align		4
.L_50:
        /*0158*/ 	.byte	0x04, 0x17
        /*015a*/ 	.short	(.L_52 - .L_51)
.L_51:
        /*015c*/ 	.word	0x00000000
        /*0160*/ 	.short	0x0004
        /*0162*/ 	.short	0x0020
        /*0164*/ 	.byte	0x00, 0xf4, 0x21, 0x00


	//----- nvinfo : EIATTR_KPARAM_INFO
	.align		4
.L_52:
        /*0168*/ 	.byte	0x04, 0x17
        /*016a*/ 	.short	(.L_54 - .L_53)
.L_53:
        /*016c*/ 	.word	0x00000000
        /*0170*/ 	.short	0x0003
        /*0172*/ 	.short	0x0018
        /*0174*/ 	.byte	0x00, 0xf4, 0x21, 0x00


	//----- nvinfo : EIATTR_KPARAM_INFO
	.align		4
.L_54:
        /*0178*/ 	.byte	0x04, 0x17
        /*017a*/ 	.short	(.L_56 - .L_55)
.L_55:
        /*017c*/ 	.word	0x00000000
        /*0180*/ 	.short	0x0002
        /*0182*/ 	.short	0x0010
        /*0184*/ 	.byte	0x00, 0xf4, 0x21, 0x00


	//----- nvinfo : EIATTR_KPARAM_INFO
	.align		4
.L_56:
        /*0188*/ 	.byte	0x04, 0x17
        /*018a*/ 	.short	(.L_58 - .L_57)
.L_57:
        /*018c*/ 	.word	0x00000000
        /*0190*/ 	.short	0x0001
        /*0192*/ 	.short	0x0008
        /*0194*/ 	.byte	0x00, 0xf4, 0x21, 0x00


	//----- nvinfo : EIATTR_KPARAM_INFO
	.align		4
.L_58:
        /*0198*/ 	.byte	0x04, 0x17
        /*019a*/ 	.short	(.L_60 - .L_59)
.L_59:
        /*019c*/ 	.word	0x00000000
        /*01a0*/ 	.short	0x0000
        /*01a2*/ 	.short	0x0000
        /*01a4*/ 	.byte	0x00, 0xf4, 0x21, 0x00


	//----- nvinfo : EIATTR_SPARSE_MMA_MASK
	.align		4
.L_60:
        /*01a8*/ 	.byte	0x03, 0x50
        /*01aa*/ 	.short	0x0000


	//----- nvinfo : EIATTR_MAXREG_COUNT
	.align		4
        /*01ac*/ 	.byte	0x03, 0x1b
        /*01ae*/ 	.short	0x0080


	//----- nvinfo : EIATTR_NUM_BARRIERS
	.align		4
        /*01b0*/ 	.byte	0x02, 0x4c
        /*01b2*/ 	.byte	0x01
	.zero		1


	//----- nvinfo : EIATTR_ANNOTATIONS
	.align		4
        /*01b4*/ 	.byte	0x04, 0x55
        /*01b6*/ 	.short	(.L_62 - .L_61)


	//   ....[0]....
.L_61:
        /*01b8*/ 	.word	0x00000001
        /*01bc*/ 	.byte	0x50, 0x09, 0x00, 0x00, 0x01, 0x00, 0x00, 0x00, 0x40, 0x0d, 0x00, 0x00, 0x01, 0x00, 0x00, 0x00
        /* <DEDUP_REMOVED lines=34> */
        /*03ec*/ 	.byte	0x00, 0x50, 0x00, 0x00


	//----- nvinfo : EIATTR_COOP_GROUP_MASK_REGIDS
	.align		4
.L_62:
        /*03f0*/ 	.byte	0x04, 0x29
        /*03f2*/ 	.short	(.L_64 - .L_63)


	//   ....[0]....
.L_63:
        /*03f4*/ 	.word	0xffffffff


	//   ....[1]....
        /*03f8*/ 	.word	0xffffffff


	//   ....[2]....
        /*03fc*/ 	.word	0xffffffff


	//   ....[3]....
        /*0400*/ 	.word	0xffffffff


	//   ....[4]....
        /*0404*/ 	.word	0xffffffff


	//   ....[5]....
        /*0408*/ 	.word	0xffffffff


	//   ....[6]....
        /*040c*/ 	.word	0xffffffff


	//   ....[7]....
        /*0410*/ 	.word	0xffffffff


	//   ....[8]....
        /*0414*/ 	.word	0xffffffff


	//   ....[9]....
        /*0418*/ 	.word	0xffffffff


	//   ....[10]....
        /*041c*/ 	.word	0xffffffff


	//   ....[11]....
        /*0420*/ 	.word	0xffffffff


	//   ....[12]....
        /*0424*/ 	.word	0xffffffff


	//   ....[13]....
        /*0428*/ 	.word	0xffffffff


	//   ....[14]....
        /*042c*/ 	.word	0xffffffff


	//   ....[15]....
        /*0430*/ 	.word	0xffffffff


	//   ....[16]....
        /*0434*/ 	.word	0xffffffff


	//   ....[17]....
        /*0438*/ 	.word	0xffffffff


	//   ....[18]....
        /*043c*/ 	.word	0xffffffff


	//   ....[19]....
        /*0440*/ 	.word	0xffffffff


	//   ....[20]....
        /*0444*/ 	.word	0xffffffff


	//   ....[21]....
        /*0448*/ 	.word	0xffffffff


	//   ....[22]....
        /*044c*/ 	.word	0xffffffff


	//   ....[23]....
        /*0450*/ 	.word	0xffffffff


	//   ....[24]....
        /*0454*/ 	.word	0xffffffff


	//   ....[25]....
        /*0458*/ 	.word	0xffffffff


	//   ....[26]....
        /*045c*/ 	.word	0xffffffff


	//   ....[27]....
        /*0460*/ 	.word	0xffffffff


	//   ....[28]....
        /*0464*/ 	.word	0xffffffff


	//   ....[29]....
        /*0468*/ 	.word	0xffffffff


	//   ....[30]....
        /*046c*/ 	.word	0xffffffff


	//   ....[31]....
        /*0470*/ 	.word	0xffffffff


	//   ....[32]....
        /*0474*/ 	.word	0xffffffff


	//   ....[33]....
        /*0478*/ 	.word	0xffffffff


	//   ....[34]....
        /*047c*/ 	.word	0xffffffff


	//   ....[35]....
        /*0480*/ 	.word	0xffffffff


	//   ....[36]....
        /*0484*/ 	.word	0xffffffff


	//   ....[37]....
        /*0488*/ 	.word	0xffffffff


	//   ....[38]....
        /*048c*/ 	.word	0xffffffff


	//   ....[39]....
        /*0490*/ 	.word	0xffffffff


	//----- nvinfo : EIATTR_COOP_GROUP_INSTR_OFFSETS
	.align		4
.L_64:
        /*0494*/ 	.byte	0x04, 0x28
        /*0496*/ 	.short	(.L_66 - .L_65)


	//   ....[0]....
.L_65:
        /*0498*/ 	.word	0x000029c0


	//   ....[1]....
        /*049c*/ 	.word	0x00002aa0


	//   ....[2]....
        /*04a0*/ 	.word	0x00002cb0


	//   ....[3]....
        /*04a4*/ 	.word	0x00002cf0


	//   ....[4]....
        /*04a8*/ 	.word	0x000035e0


	//   ....[5]....
        /*04ac*/ 	.word	0x00003600


	//   ....[6]....
        /*04b0*/ 	.word	0x00003640


	//   ....[7]....
        /*04b4*/ 	.word	0x00003670


	//   ....[8]....
        /*04b8*/ 	.word	0x000036a0


	//   ....[9]....
        /*04bc*/ 	.word	0x000036c0


	//   ....[10]....
        /*04c0*/ 	.word	0x000036f0


	//   ....[11]....
        /*04c4*/ 	.word	0x00003710


	//   ....[12]....
        /*04c8*/ 	.word	0x00003bd0


	//   ....[13]....
        /*04cc*/ 	.word	0x00003be0


	//   ....[14]....
        /*04d0*/ 	.word	0x00003bf0


	//   ....[15]....
        /*04d4*/ 	.word	0x00003c10


	//   ....[16]....
        /*04d8*/ 	.word	0x00003c20


	//   ....[17]....
        /*04dc*/ 	.word	0x00003c30


	//   ....[18]....
        /*04e0*/ 	.word	0x00003c40


	//   ....[19]....
        /*04e4*/ 	.word	0x00003c50


	//   ....[20]....
        /*04e8*/ 	.word	0x00004480


	//   ....[21]....
        /*04ec*/ 	.word	0x000044b0


	//   ....[22]....
        /*04f0*/ 	.word	0x000044c0


	//   ....[23]....
        /*04f4*/ 	.word	0x000044d0


	//   ....[24]....
        /*04f8*/ 	.word	0x000044e0


	//   ....[25]....
        /*04fc*/ 	.word	0x000044f0


	//   ....[26]....
        /*0500*/ 	.word	0x00004500


	//   ....[27]....
        /*0504*/ 	.word	0x00004510


	//   ....[28]....
        /*0508*/ 	.word	0x00004b50


	//   ....[29]....
        /*050c*/ 	.word	0x00004b80


	//   ....[30]....
        /*0510*/ 	.word	0x00004bb0


	//   ....[31]....
        /*0514*/ 	.word	0x00004be0


	//   ....[32]....
        /*0518*/ 	.word	0x00004bf0


	//   ....[33]....
        /*051c*/ 	.word	0x00004c00


	//   ....[34]....
        /*0520*/ 	.word	0x00004c10


	//   ....[35]....
        /*0524*/ 	.word	0x00004c20


	//   ....[36]....
        /*0528*/ 	.word	0x00004c90


	//   ....[37]....
        /*052c*/ 	.word	0x00004cc0


	//   ....[38]....
        /*0530*/ 	.word	0x00004e00


	//   ....[39]....
        /*0534*/ 	.word	0x00004f00


	//----- nvinfo : EIATTR_VRC_CTA_INIT_COUNT
	.align		4
.L_66:
        /*0538*/ 	.byte	0x02, 0x4a
	.zero		1
	.zero		1


	//----- nvinfo : EIATTR_EXIT_INSTR_OFFSETS
	.align		4
        /*053c*/ 	.byte	0x04, 0x1c
        /*053e*/ 	.short	(.L_68 - .L_67)


	//   ....[0]....
.L_67:
        /*0540*/ 	.word	0x00006270


	//   ....[1]....
        /*0544*/ 	.word	0x000062a0


	//----- nvinfo : EIATTR_REQNTID
	.align		4
.L_68:
        /*0548*/ 	.byte	0x04, 0x10
        /*054a*/ 	.short	(.L_70 - .L_69)
.L_69:
        /*054c*/ 	.word	0x00000200
        /*0550*/ 	.word	0x00000001
        /*0554*/ 	.word	0x00000001


	//----- nvinfo : EIATTR_CBANK_PARAM_SIZE
	.align		4
.L_70:
        /*0558*/ 	.byte	0x03, 0x19
        /*055a*/ 	.short	0x0088


	//----- nvinfo : EIATTR_PARAM_CBANK
	.align		4
        /*055c*/ 	.byte	0x04, 0x0a
        /*055e*/ 	.short	(.L_72 - .L_71)
	.align		4
.L_71:
        /*0560*/ 	.word	index@(.nv.constant0.attn_fwd)
        /*0564*/ 	.short	0x0380
        /*0566*/ 	.short	0x0088


	//----- nvinfo : EIATTR_SW_WAR
	.align		4
.L_72:
        /*0568*/ 	.byte	0x04, 0x36
        /*056a*/ 	.short	(.L_74 - .L_73)
.L_73:
        /*056c*/ 	.word	0x00000008
.L_74:


//--------------------- .nv.compat                --------------------------
	.section	.nv.compat,"",@"SHT_CUDA_COMPAT_INFO"
	.align	4
        /*0000*/ 	.byte	0x02, 0x02, 0x02, 0x00, 0x02, 0x05, 0x05, 0x00, 0x02, 0x03, 0x00, 0x00, 0x02, 0x06, 0x01, 0x00


//--------------------- .nv.callgraph             --------------------------
	.section	.nv.callgraph,"",@"SHT_CUDA_CALLGRAPH"
	.align	4
	.sectionentsize	8
	.align		4
        /*0000*/ 	.word	0x00000000
	.align		4
        /*0004*/ 	.word	0xffffffff
	.align		4
        /*0008*/ 	.word	0x00000000
	.align		4
        /*000c*/ 	.word	0xfffffffe
	.align		4
        /*0010*/ 	.word	0x00000000
	.align		4
        /*0014*/ 	.word	0xfffffffd
	.align		4
        /*0018*/ 	.word	0x00000000
	.align		4
        /*001c*/ 	.word	0xfffffffc


//--------------------- .nv.constant4             --------------------------
	.section	.nv.constant4,"a",@progbits
	.align	8
	.align		8
.nv.constant4:
        /*0000*/ 	.dword	_$_str


//--------------------- .text.attn_fwd            --------------------------
	.section	.text.attn_fwd,"ax",@progbits
	.align	128
        .global         attn_fwd
        .type           attn_fwd,@function
        .size           attn_fwd,(.L_x_3 - attn_fwd)
        .other          attn_fwd,@"STO_CUDA_ENTRY STV_DEFAULT"
attn_fwd:
.text.attn_fwd:
[----:B------:R-:W0:Y:S01]  /*0000*/  LDC R1, c[0x0][0x37c] ;  /* 0x0000df00ff017b82 */ /* 0x000e220000000800 */
[----:B------:R-:W1:Y:S07]  /*0010*/  S2R R0, SR_TID.X ;  /* 0x0000000000007919 */ /* 0x000e6e0000002100 */
[----:B------:R-:W2:Y:S01]  /*0020*/  LDC R36, c[0x0][0x3b8] ;  /* 0x0000ee00ff247b82 */ /* 0x000ea20000000800 */
[----:B------:R-:W3:Y:S01]  /*0030*/  LDCU.64 UR4, c[0x0][0x3b0] ;  /* 0x00007600ff0477ac */ /* 0x000ee20008000a00 */
[----:B0-----:R-:W-:Y:S01]  /*0040*/  VIADD R1, R1, 0xffffff78 ;  /* 0xffffff7801017836 */ /* 0x001fe20000000000 */
[----:B------:R-:W0:Y:S01]  /*0050*/  S2R R3, SR_CTAID.X ;  /* 0x0000000000037919 */ /* 0x000e220000002500 */
[----:B------:R-:W4:Y:S04]  /*0060*/  LDCU.64 UR10, c[0x0][0x358] ;  /* 0x00006b00ff0a77ac */ /* 0x000f280008000a00 */
[----:B------:R-:W3:Y:S01]  /*0070*/  S2UR UR7, SR_CTAID.Y ;  /* 0x00000000000779c3 */ /* 0x000ee20000002600 */
[----:B------:R-:W5:Y:S07]  /*0080*/  LDCU UR12, c[0x0][0x3f0] ;  /* 0x00007e00ff0c77ac */ /* 0x000f6e0008000800 */
[----:B------:R-:W4:Y:S01]  /*0090*/  LDC.64 R32, c[0x0][0x380] ;  /* 0x0000e000ff207b82 */ /* 0x000f220000000a00 */
[----:B-1----:R-:W-:Y:S01]  /*00a0*/  SHF.R.U32.HI R2, RZ, 0x8, R0 ;  /* 0x00000008ff027819 */ /* 0x002fe20000011600 */
[----:B---3--:R-:W-:Y:S01]  /*00b0*/  UIMAD UR4, UR7, UR4, URZ ;  /* 0x00000004070472a4 */ /* 0x008fe2000f8e02ff */
[----:B------:R-:W-:-:S02]  /*00c0*/  LOP3.LUT R18, R0, 0xff, RZ, 0xc0, !PT ;  /* 0x000000ff00127812 */ /* 0x000fc400078ec0ff */
[----:B------:R-:W-:-:S03]  /*00d0*/  SGXT.U32 R2, R2, 0x1 ;  /* 0x000000010202781a */ /* 0x000fc60000000000 */
[----:B0-----:R-:W-:Y:S02]  /*00e0*/  IMAD R4, R3, 0x100, R18 ;  /* 0x0000010003047824 */ /* 0x001fe400078e0212 */
[----:B--2---:R-:W-:Y:S02]  /*00f0*/  IMAD R5, R2, R36, RZ ;  /* 0x0000002402057224 */ /* 0x004fe400078e02ff */
[----:B------:R-:W-:Y:S01]  /*0100*/  IMAD R3, R4, UR5, RZ ;  /* 0x0000000504037c24 */ /* 0x000fe2000f8e02ff */
[----:B------:R-:W-:Y:S01]  /*0110*/  USHF.R.S32.HI UR5, URZ, 0x1f, UR4 ;  /* 0x0000001fff057899 */ /* 0x000fe20008011404 */
[----:B------:R-:W-:-:S03]  /*0120*/  IMAD R6, R36, 0x2, R5 ;  /* 0x0000000224067824 */ /* 0x000fc600078e0205 */
[----:B----4-:R-:W-:Y:S01]  /*0130*/  IADD3 R32, P0, P1, R3, UR4, R32 ;  /* 0x0000000403207c10 */ /* 0x010fe2000f91e020 */
[----:B------:R-:W-:Y:S01]  /*0140*/  IMAD R7, R36, 0x2, R6 ;  /* 0x0000000224077824 */ /* 0x000fe200078e0206 */
[----:B------:R-:W-:-:S03]  /*0150*/  SHF.R.S32.HI R2, RZ, 0x1f, R3 ;  /* 0x0000001fff027819 */ /* 0x000fc60000011403 */
[----:B------:R-:W-:Y:S01]  /*0160*/  IMAD R16, R36, 0x2, R7 ;  /* 0x0000000224107824 */ /* 0x000fe200078e0207 */
[----:B------:R-:W-:Y:S02]  /*0170*/  IADD3.X R34, PT, PT, R2, UR5, R33, P0, P1 ;  /* 0x0000000502227c10 */ /* 0x000fe400087e2421 */
[CC--:B------:R-:W-:Y:S01]  /*0180*/  IADD3 R2, P0, PT, R5.reuse, R32.reuse, RZ ;  /* 0x0000002005027210 */ /* 0x0c0fe20007f1e0ff */
[----:B------:R-:W-:Y:S01]  /*0190*/  IMAD R9, R36, 0x2, R16 ;  /* 0x0000000224097824 */ /* 0x000fe200078e0210 */
[----:B------:R-:W-:Y:S02]  /*01a0*/  IADD3 R4, P1, PT, R6, R32, RZ ;  /* 0x0000002006047210 */ /* 0x000fe40007f3e0ff */
[-C--:B------:R-:W-:Y:S01]  /*01b0*/  LEA.HI.X.SX32 R3, R5, R34.reuse, 0x1, P0 ;  /* 0x0000002205037211 */ /* 0x080fe200000f0eff */
[----:B------:R-:W-:Y:S01]  /*01c0*/  IMAD R11, R36, 0x2, R9 ;  /* 0x00000002240b7824 */ /* 0x000fe200078e0209 */
[----:B------:R-:W-:-:S03]  /*01d0*/  LEA.HI.X.SX32 R5, R6, R34, 0x1, P1 ;  /* 0x0000002206057211 */ /* 0x000fc600008f0eff */
[C---:B------:R-:W-:Y:S01]  /*01e0*/  IMAD R19, R36.reuse, 0x2, R11 ;  /* 0x0000000224137824 */ /* 0x040fe200078e020b */
[-C--:B------:R-:W-:Y:S01]  /*01f0*/  IADD3 R6, P0, PT, R7, R32.reuse, RZ ;  /* 0x0000002007067210 */ /* 0x080fe20007f1e0ff */
[----:B------:R0:W2:Y:S01]  /*0200*/  LDG.E.U8 R24, desc[UR10][R2.64] ;  /* 0x0000000a02187981 */ /* 0x0000a2000c1e1100 */
[----:B------:R-:W-:Y:S01]  /*0210*/  IADD3 R8, P1, PT, R9, R32, RZ ;  /* 0x0000002009087210 */ /* 0x000fe20007f3e0ff */
[C---:B------:R-:W-:Y:S01]  /*0220*/  IMAD R20, R36.reuse, 0x2, R19 ;  /* 0x0000000224147824 */ /* 0x040fe200078e0213 */
[----:B------:R-:W-:Y:S01]  /*0230*/  LEA.HI.X.SX32 R7, R7, R34, 0x1, P0 ;  /* 0x0000002207077211 */ /* 0x000fe200000f0eff */
[----:B------:R1:W2:Y:S01]  /*0240*/  LDG.E.U8 R25, desc[UR10][R4.64] ;  /* 0x0000000a04197981 */ /* 0x0002a2000c1e1100 */
[----:B------:R-:W-:Y:S01]  /*0250*/  IADD3 R10, P0, PT, R11, R32, RZ ;  /* 0x000000200b0a7210 */ /* 0x000fe20007f1e0ff */
[C---:B------:R-:W-:Y:S01]  /*0260*/  IMAD R13, R36.reuse, 0x2, R20 ;  /* 0x00000002240d7824 */ /* 0x040fe200078e0214 */
[-C--:B------:R-:W-:Y:S01]  /*0270*/  LEA.HI.X.SX32 R9, R9, R34.reuse, 0x1, P1 ;  /* 0x0000002209097211 */ /* 0x080fe200008f0eff */
[----:B------:R-:W3:Y:S01]  /*0280*/  LDG.E.U8 R26, desc[UR10][R6.64] ;  /* 0x0000000a061a7981 */ /* 0x000ee2000c1e1100 */
[----:B------:R-:W-:Y:S01]  /*0290*/  LEA.HI.X.SX32 R11, R11, R34, 0x1, P0 ;  /* 0x000000220b0b7211 */ /* 0x000fe200000f0eff */
[C---:B0-----:R-:W-:Y:S01]  /*02a0*/  IMAD R3, R36.reuse, 0x2, R13 ;  /* 0x0000000224037824 */ /* 0x041fe200078e020d */
[C---:B------:R-:W-:Y:S01]  /*02b0*/  IADD3 R12, P0, PT, R13.reuse, R32, RZ ;  /* 0x000000200d0c7210 */ /* 0x040fe20007f1e0ff */
[----:B------:R-:W4:Y:S02]  /*02c0*/  LDG.E.U8 R28, desc[UR10][R8.64] ;  /* 0x0000000a081c7981 */ /* 0x000f24000c1e1100 */
[C---:B------:R-:W-:Y:S01]  /*02d0*/  IMAD R21, R36.reuse, 0x2, R3 ;  /* 0x0000000224157824 */ /* 0x040fe200078e0203 */
[----:B------:R-:W-:Y:S01]  /*02e0*/  LEA.HI.X.SX32 R13, R13, R34, 0x1, P0 ;  /* 0x000000220d0d7211 */ /* 0x000fe200000f0eff */
[----:B------:R0:W4:Y:S01]  /*02f0*/  LDG.E.U8 R29, desc[UR10][R10.64] ;  /* 0x0000000a0a1d7981 */ /* 0x000122000c1e1100 */
[CC--:B------:R-:W-:Y:S01]  /*0300*/  IADD3 R14, P1, PT, R3.reuse, R32.reuse, RZ ;  /* 0x00000020030e7210 */ /* 0x0c0fe20007f3e0ff */
[----:B------:R-:W-:Y:S01]  /*0310*/  IMAD R22, R36, 0x2, R21 ;  /* 0x0000000224167824 */ /* 0x000fe200078e0215 */
[----:B------:R-:W-:Y:S01]  /*0320*/  IADD3 R2, P0, PT, R16, R32, RZ ;  /* 0x0000002010027210 */ /* 0x000fe20007f1e0ff */
[----:B------:R-:W3:Y:S01]  /*0330*/  LDG.E.U8 R30, desc[UR10][R12.64] ;  /* 0x0000000a0c1e7981 */ /* 0x000ee2000c1e1100 */
[-C--:B------:R-:W-:Y:S01]  /*0340*/  LEA.HI.X.SX32 R15, R3, R34.reuse, 0x1, P1 ;  /* 0x00000022030f7211 */ /* 0x080fe200008f0eff */
[----:B-1----:R-:W-:Y:S01]  /*0350*/  IMAD R4, R36, 0x2, R22 ;  /* 0x0000000224047824 */ /* 0x002fe200078e0216 */
[----:B------:R-:W-:-:S03]  /*0360*/  LEA.HI.X.SX32 R3, R16, R34, 0x1, P0 ;  /* 0x0000002210037211 */ /* 0x000fc600000f0eff */
[----:B------:R-:W-:Y:S01]  /*0370*/  IMAD R23, R36, 0x2, R4 ;  /* 0x0000000224177824 */ /* 0x000fe200078e0204 */
[C---:B------:R-:W-:Y:S01]  /*0380*/  IADD3 R16, P0, PT, R4.reuse, R32, RZ ;  /* 0x0000002004107210 */ /* 0x040fe20007f1e0ff */
[----:B------:R1:W3:Y:S03]  /*0390*/  LDG.E.U8 R15, desc[UR10][R14.64] ;  /* 0x0000000a0e0f7981 */ /* 0x0002e6000c1e1100 */
[----:B------:R-:W-:Y:S01]  /*03a0*/  LEA.HI.X.SX32 R17, R4, R34, 0x1, P0 ;  /* 0x0000002204117211 */ /* 0x000fe200000f0eff */
[----:B------:R1:W3:Y:S01]  /*03b0*/  LDG.E.U8 R27, desc[UR10][R2.64] ;  /* 0x0000000a021b7981 */ /* 0x0002e2000c1e1100 */
[-C--:B0-----:R-:W-:Y:S02]  /*03c0*/  IADD3 R10, P1, PT, R23, R32.reuse, RZ ;  /* 0x00000020170a7210 */ /* 0x081fe40007f3e0ff */
[----:B------:R-:W-:Y:S01]  /*03d0*/  IADD3 R4, P0, PT, R19, R32, RZ ;  /* 0x0000002013047210 */ /* 0x000fe20007f1e0ff */
[----:B------:R-:W3:Y:S01]  /*03e0*/  LDG.E.U8 R16, desc[UR10][R16.64] ;  /* 0x0000000a10107981 */ /* 0x000ee2000c1e1100 */
[-C--:B------:R-:W-:Y:S01]  /*03f0*/  LEA.HI.X.SX32 R11, R23, R34.reuse, 0x1, P1 ;  /* 0x00000022170b7211 */ /* 0x080fe200008f0eff */
[----:B------:R-:W-:Y:S01]  /*0400*/  IMAD R23, R36, 0x2, R23 ;  /* 0x0000000224177824 */ /* 0x000fe200078e0217 */
[----:B------:R-:W-:-:S02]  /*0410*/  LEA.HI.X.SX32 R5, R19, R34, 0x1, P0 ;  /* 0x0000002213057211 */ /* 0x000fc400000f0eff */
[-C--:B------:R-:W-:Y:S01]  /*0420*/  IADD3 R6, P0, PT, R20, R32.reuse, RZ ;  /* 0x0000002014067210 */ /* 0x080fe20007f1e0ff */
[----:B-1----:R-:W-:Y:S01]  /*0430*/  IMAD R14, R36, 0x2, R23 ;  /* 0x00000002240e7824 */ /* 0x002fe200078e0217 */
[C---:B------:R-:W-:Y:S01]  /*0440*/  IADD3 R8, P1, PT, R21.reuse, R32, RZ ;  /* 0x0000002015087210 */ /* 0x040fe20007f3e0ff */
[----:B------:R0:W3:Y:S01]  /*0450*/  LDG.E.U8 R19, desc[UR10][R10.64] ;  /* 0x0000000a0a137981 */ /* 0x0000e2000c1e1100 */
[----:B------:R-:W-:Y:S02]  /*0460*/  LEA.HI.X.SX32 R7, R20, R34, 0x1, P0 ;  /* 0x0000002214077211 */ /* 0x000fe400000f0eff */
[C---:B------:R-:W-:Y:S01]  /*0470*/  IADD3 R2, P0, PT, R22.reuse, R32, RZ ;  /* 0x0000002016027210 */ /* 0x040fe20007f1e0ff */
[----:B------:R-:W3:Y:S01]  /*0480*/  LDG.E.U8 R4, desc[UR10][R4.64] ;  /* 0x0000000a04047981 */ /* 0x000ee2000c1e1100 */
[-C--:B------:R-:W-:Y:S02]  /*0490*/  LEA.HI.X.SX32 R9, R21, R34.reuse, 0x1, P1 ;  /* 0x0000002215097211 */ /* 0x080fe400008f0eff */
[----:B------:R-:W-:Y:S01]  /*04a0*/  LEA.HI.X.SX32 R3, R22, R34, 0x1, P0 ;  /* 0x0000002216037211 */ /* 0x000fe200000f0eff */
[----:B------:R1:W3:Y:S01]  /*04b0*/  LDG.E.U8 R7, desc[UR10][R6.64] ;  /* 0x0000000a06077981 */ /* 0x0002e2000c1e1100 */
[----:B------:R-:W-:-:S02]  /*04c0*/  IADD3 R12, P0, PT, R23, R32, RZ ;  /* 0x00000020170c7210 */ /* 0x000fc40007f1e0ff */
[C---:B0-----:R-:W-:Y:S01]  /*04d0*/  IADD3 R10, P1, PT, R14.reuse, R32, RZ ;  /* 0x000000200e0a7210 */ /* 0x041fe20007f3e0ff */
[----:B------:R-:W3:Y:S01]  /*04e0*/  LDG.E.U8 R8, desc[UR10][R8.64] ;  /* 0x0000000a08087981 */ /* 0x000ee2000c1e1100 */
[-C--:B------:R-:W-:Y:S02]  /*04f0*/  LEA.HI.X.SX32 R13, R23, R34.reuse, 0x1, P0 ;  /* 0x00000022170d7211 */ /* 0x080fe400000f0eff */
[----:B------:R-:W-:Y:S01]  /*0500*/  LEA.HI.X.SX32 R11, R14, R34, 0x1, P1 ;  /* 0x000000220e0b7211 */ /* 0x000fe200008f0eff */
[----:B------:R0:W3:Y:S04]  /*0510*/  LDG.E.U8 R3, desc[UR10][R2.64] ;  /* 0x0000000a02037981 */ /* 0x0000e8000c1e1100 */
[----:B------:R-:W3:Y:S04]  /*0520*/  LDG.E.U8 R12, desc[UR10][R12.64] ;  /* 0x0000000a0c0c7981 */ /* 0x000ee8000c1e1100 */
[----:B------:R2:W3:Y:S01]  /*0530*/  LDG.E.U8 R11, desc[UR10][R10.64] ;  /* 0x0000000a0a0b7981 */ /* 0x0004e2000c1e1100 */
[----:B------:R-:W5:Y:S01]  /*0540*/  S2UR UR6, SR_CgaCtaId ;  /* 0x00000000000679c3 */ /* 0x000f620000008800 */
[----:B-1----:R-:W-:Y:S01]  /*0550*/  SHF.R.S32.HI R6, RZ, 0x8, R0 ;  /* 0x00000008ff067819 */ /* 0x002fe20000011400 */
[----:B------:R-:W-:Y:S01]  /*0560*/  IMAD.SHL.U32 R5, R18, 0x2, RZ ;  /* 0x0000000212057824 */ /* 0x000fe200078e00ff */
[----:B------:R-:W-:-:S02]  /*0570*/  UMOV UR4, 0x400 ;  /* 0x0000040000047882 */ /* 0x000fc40000000000 */
[----:B0-----:R-:W-:-:S04]  /*0580*/  SGXT R2, R6, 0x1 ;  /* 0x000000010602781a */ /* 0x001fc80000000200 */
[----:B------:R-:W-:-:S04]  /*0590*/  LOP3.LUT R2, R5, 0x210, R2, 0x78, !PT ;  /* 0x0000021005027812 */ /* 0x000fc800078e7802 */
[C---:B------:R-:W-:Y:S01]  /*05a0*/  LOP3.LUT R5, R2.reuse, 0x20, RZ, 0x3c, !PT ;  /* 0x0000002002057812 */ /* 0x040fe200078e3cff */
[----:B-----5:R-:W-:Y:S01]  /*05b0*/  ULEA UR6, UR6, UR4, 0x18 ;  /* 0x0000000406067291 */ /* 0x020fe2000f8ec0ff */
[----:B------:R-:W-:Y:S01]  /*05c0*/  LOP3.LUT R6, R2, 0x40, RZ, 0x3c, !PT ;  /* 0x0000004002067812 */ /* 0x000fe200078e3cff */
[----:B------:R-:W-:Y:S01]  /*05d0*/  UISETP.GE.AND UP0, UPT, UR12, 0x1, UPT ;  /* 0x000000010c00788c */ /* 0x000fe2000bf06270 */
[----:B------:R-:W-:Y:S01]  /*05e0*/  IMAD.MOV.U32 R124, RZ, RZ, 0x3f800000 ;  /* 0x3f800000ff7c7424 */ /* 0x000fe200078e00ff */
[----:B------:R-:W-:Y:S02]  /*05f0*/  CS2R R56, SRZ ;  /* 0x0000000000387805 */ /* 0x000fe4000001ff00 */
[----:B------:R-:W-:Y:S02]  /*0600*/  CS2R R58, SRZ ;  /* 0x00000000003a7805 */ /* 0x000fe4000001ff00 */
[----:B------:R-:W-:Y:S02]  /*0610*/  CS2R R64, SRZ ;  /* 0x0000000000407805 */ /* 0x000fe4000001ff00 */
[----:B------:R-:W-:-:S02]  /*0620*/  CS2R R66, SRZ ;  /* 0x0000000000427805 */ /* 0x000fc4000001ff00 */
[----:B------:R-:W-:Y:S02]  /*0630*/  CS2R R72, SRZ ;  /* 0x0000000000487805 */ /* 0x000fe4000001ff00 */
[----:B------:R-:W-:Y:S02]  /*0640*/  CS2R R74, SRZ ;  /* 0x00000000004a7805 */ /* 0x000fe4000001ff00 */
[----:B------:R-:W-:Y:S02]  /*0650*/  CS2R R76, SRZ ;  /* 0x00000000004c7805 */ /* 0x000fe4000001ff00 */
[----:B------:R-:W-:Y:S01]  /*0660*/  CS2R R78, SRZ ;  /* 0x00000000004e7805 */ /* 0x000fe2000001ff00 */
[----:B--2---:R-:W-:-:S05]  /*0670*/  IMAD R24, R25, 0x100, R24 ;  /* 0x0000010019187824 */ /* 0x004fca00078e0218 */
[----:B------:R-:W-:Y:S01]  /*0680*/  F2FP.F16.E4M3.UNPACK_B R24, R24 ;  /* 0x00000018ff18723e */ /* 0x000fe200020006ff */
[----:B----4-:R-:W-:-:S03]  /*0690*/  IMAD R28, R29, 0x100, R28 ;  /* 0x000001001d1c7824 */ /* 0x010fc600078e021c */
[----:B------:R-:W-:Y:S02]  /*06a0*/  PRMT R9, R24, 0x7632, R9 ;  /* 0x0000763218097816 */ /* 0x000fe40000000009 */
[----:B------:R-:W-:Y:S01]  /*06b0*/  F2FP.F16.E4M3.UNPACK_B R28, R28 ;  /* 0x0000001cff1c723e */ /* 0x000fe200020006ff */
[----:B---3--:R-:W-:-:S03]  /*06c0*/  IMAD R15, R15, 0x100, R30 ;  /* 0x000001000f0f7824 */ /* 0x008fc600078e021e */
[----:B------:R-:W-:Y:S01]  /*06d0*/  PRMT R10, R28, 0x7632, R10 ;  /* 0x000076321c0a7816 */ /* 0x000fe2000000000a */
[----:B------:R-:W-:Y:S01]  /*06e0*/  IMAD R26, R27, 0x100, R26 ;  /* 0x000001001b1a7824 */ /* 0x000fe200078e021a */
[----:B------:R-:W-:-:S04]  /*06f0*/  F2FP.F16.E4M3.UNPACK_B R15, R15 ;  /* 0x0000000fff0f723e */ /* 0x000fc800020006ff */
[----:B------:R-:W-:Y:S01]  /*0700*/  PRMT R13, R15, 0x7632, R13 ;  /* 0x000076320f0d7816 */ /* 0x000fe2000000000d */
[----:B------:R-:W-:Y:S01]  /*0710*/  IMAD R16, R19, 0x100, R16 ;  /* 0x0000010013107824 */ /* 0x000fe200078e0210 */
[----:B------:R-:W-:-:S04]  /*0720*/  F2FP.F16.E4M3.UNPACK_B R26, R26 ;  /* 0x0000001aff1a723e */ /* 0x000fc800020006ff */
[----:B------:R-:W-:Y:S01]  /*0730*/  F2FP.F16.E4M3.UNPACK_B R16, R16 ;  /* 0x00000010ff10723e */ /* 0x000fe200020006ff */
[----:B------:R-:W-:Y:S01]  /*0740*/  IMAD R4, R7, 0x100, R4 ;  /* 0x0000010007047824 */ /* 0x000fe200078e0204 */
[----:B------:R-:W-:Y:S01]  /*0750*/  STS.U16 [R2+UR6], R24 ;  /* 0x0000001802007988 */ /* 0x000fe20008000406 */
[----:B------:R-:W-:-:S03]  /*0760*/  IMAD R3, R3, 0x100, R8 ;  /* 0x0000010003037824 */ /* 0x000fc600078e0208 */
[----:B------:R-:W-:Y:S01]  /*0770*/  F2FP.F16.E4M3.UNPACK_B R4, R4 ;  /* 0x00000004ff04723e */ /* 0x000fe200020006ff */
[--C-:B------:R-:W-:Y:S01]  /*0780*/  IMAD R11, R11, 0x100, R12.reuse ;  /* 0x000001000b0b7824 */ /* 0x100fe200078e020c */
[----:B------:R-:W-:Y:S01]  /*0790*/  F2FP.F16.E4M3.UNPACK_B R3, R3 ;  /* 0x00000003ff03723e */ /* 0x000fe200020006ff */
[----:B------:R-:W-:Y:S01]  /*07a0*/  STS.U16 [R2+UR6+0x1000], R28 ;  /* 0x0010001c02007988 */ /* 0x000fe20008000406 */
[----:B------:R-:W-:Y:S02]  /*07b0*/  PRMT R7, R16, 0x7632, R7 ;  /* 0x0000763210077816 */ /* 0x000fe40000000007 */
[----:B------:R-:W-:Y:S01]  /*07c0*/  F2FP.F16.E4M3.UNPACK_B R11, R11 ;  /* 0x0000000bff0b723e */ /* 0x000fe200020006ff */
[----:B------:R-:W-:Y:S01]  /*07d0*/  STS.U16 [R2+UR6+0x2000], R15 ;  /* 0x0020000f02007988 */ /* 0x000fe20008000406 */
[----:B------:R-:W-:-:S03]  /*07e0*/  PRMT R12, R3, 0x7632, R12 ;  /* 0x00007632030c7816 */ /* 0x000fc6000000000c */
[----:B------:R0:W-:Y:S04]  /*07f0*/  STS.U16 [R2+UR6+0x3000], R16 ;  /* 0x0030001002007988 */ /* 0x0001e80008000406 */
[----:B------:R1:W-:Y:S04]  /*0800*/  STS.U16 [R5+UR6+0x400], R9 ;  /* 0x0004000905007988 */ /* 0x0003e80008000406 */
[----:B------:R2:W-:Y:S01]  /*0810*/  STS.U16 [R5+UR6+0x1400], R10 ;  /* 0x0014000a05007988 */ /* 0x0005e20008000406 */
[----:B0-----:R-:W-:-:S03]  /*0820*/  LOP3.LUT R2, R2, 0x60, RZ, 0x3c, !PT ;  /* 0x0000006002027812 */ /* 0x001fc600078e3cff */
[----:B------:R0:W-:Y:S01]  /*0830*/  STS.U16 [R5+UR6+0x2400], R13 ;  /* 0x0024000d05007988 */ /* 0x0001e20008000406 */
[----:B-1----:R-:W-:Y:S02]  /*0840*/  PRMT R9, R26, 0x7632, R9 ;  /* 0x000076321a097816 */ /* 0x002fe40000000009 */
[----:B--2---:R-:W-:Y:S01]  /*0850*/  PRMT R10, R4, 0x7632, R10 ;  /* 0x00007632040a7816 */ /* 0x004fe2000000000a */
[----:B------:R1:W-:Y:S01]  /*0860*/  STS.U16 [R5+UR6+0x3400], R7 ;  /* 0x0034000705007988 */ /* 0x0003e20008000406 */
[----:B0-----:R-:W-:-:S03]  /*0870*/  PRMT R13, R11, 0x7632, R13 ;  /* 0x000076320b0d7816 */ /* 0x001fc6000000000d */
[----:B------:R-:W-:Y:S04]  /*0880*/  STS.U16 [R6+UR6+0x800], R26 ;  /* 0x0008001a06007988 */ /* 0x000fe80008000406 */
[----:B------:R-:W-:Y:S04]  /*0890*/  STS.U16 [R6+UR6+0x1800], R4 ;  /* 0x0018000406007988 */ /* 0x000fe80008000406 */
[----:B------:R0:W-:Y:S04]  /*08a0*/  STS.U16 [R6+UR6+0x2800], R3 ;  /* 0x0028000306007988 */ /* 0x0001e80008000406 */
[----:B------:R-:W-:Y:S04]  /*08b0*/  STS.U16 [R6+UR6+0x3800], R11 ;  /* 0x0038000b06007988 */ /* 0x000fe80008000406 */
[----:B------:R-:W-:Y:S04]  /*08c0*/  STS.U16 [R2+UR6+0xc00], R9 ;  /* 0x000c000902007988 */ /* 0x000fe80008000406 */
[----:B------:R-:W-:Y:S04]  /*08d0*/  STS.U16 [R2+UR6+0x1c00], R10 ;  /* 0x001c000a02007988 */ /* 0x000fe80008000406 */
[----:B------:R-:W-:Y:S04]  /*08e0*/  STS.U16 [R2+UR6+0x2c00], R12 ;  /* 0x002c000c02007988 */ /* 0x000fe80008000406 */
[----:B------:R2:W-:Y:S01]  /*08f0*/  STS.U16 [R2+UR6+0x3c00], R13 ;  /* 0x003c000d02007988 */ /* 0x0005e20008000406 */
[----:B-1----:R-:W-:Y:S01]  /*0900*/  IMAD.MOV.U32 R7, RZ, RZ, -0x800000 ;  /* 0xff800000ff077424 */ /* 0x002fe200078e00ff */
[----:B0-----:R-:W-:Y:S01]  /*0910*/  LOP3.LUT R3, R0, 0x8, RZ, 0xc0, !PT ;  /* 0x0000000800037812 */ /* 0x001fe200078ec0ff */
[----:B------:R-:W-:-:S02]  /*0920*/  IMAD.MOV.U32 R8, RZ, RZ, -0x800000 ;  /* 0xff800000ff087424 */ /* 0x000fc400078e00ff */
[----:B--2---:R-:W-:Y:S02]  /*0930*/  IMAD.MOV.U32 R2, RZ, RZ, 0x3f800000 ;  /* 0x3f800000ff027424 */ /* 0x004fe400078e00ff */
[----:B------:R-:W-:-:S03]  /*0940*/  IMAD.SHL.U32 R4, R0, 0x2, RZ ;  /* 0x0000000200047824 */ /* 0x000fc600078e00ff */
[----:B------:R0:W-:Y:S02]  /*0950*/  STL [R1], R2 ;  /* 0x0000000201007387 */ /* 0x0001e40000100800 */
[----:B0-----:R-:W-:Y:S01]  /*0960*/  LOP3.LUT R2, R0, 0x7, RZ, 0xc0, !PT ;  /* 0x0000000700027812 */ /* 0x001fe200078ec0ff */
[----:B------:R-:W-:Y:S06]  /*0970*/  BRA.U !UP0, `(.L_x_0) ;  /* 0x0000004508a07547 */ /* 0x000fec000b800000 */
[--C-:B------:R-:W-:Y:S01]  /*0980*/  SHF.R.S32.HI R5, RZ, 0x2, R0.reuse ;  /* 0x00000002ff057819 */ /* 0x100fe20000011400 */
[----:B------:R-:W-:Y:S01]  /*0990*/  IMAD R9, R2, 0x90, RZ ;  /* 0x0000009002097824 */ /* 0x000fe200078e02ff */
[--C-:B------:R-:W-:Y:S01]  /*09a0*/  SHF.R.S32.HI R8, RZ, 0x1, R0.reuse ;  /* 0x00000001ff087819 */ /* 0x100fe20000011400 */
[----:B------:R-:W0:Y:S01]  /*09b0*/  LDC.64 R124, c[0x0][0x3c0] ;  /* 0x0000f000ff7c7b82 */ /* 0x000e220000000a00 */
[----:B------:R-:W-:Y:S01]  /*09c0*/  SGXT R2, R5, 0x1 ;  /* 0x000000010502781a */ /* 0x000fe20000000200 */
[----:B------:R-:W-:Y:S01]  /*09d0*/  IMAD.SHL.U32 R5, R0, 0x20, RZ ;  /* 0x0000002000057824 */ /* 0x000fe200078e00ff */
[----:B------:R-:W-:Y:S01]  /*09e0*/  SHF.R.S32.HI R7, RZ, 0x3, R0 ;  /* 0x00000003ff077819 */ /* 0x000fe20000011400 */
[----:B------:R-:W1:Y:S01]  /*09f0*/  LDCU.64 UR8, c[0x0][0x3d0] ;  /* 0x00007a00ff0877ac */ /* 0x000e620008000a00 */
[----:B------:R-:W-:Y:S01]  /*0a00*/  LOP3.LUT R6, R2, 0x90, RZ, 0xc0, !PT ;  /* 0x0000009002067812 */ /* 0x000fe200078ec0ff */
[----:B------:R-:W-:Y:S01]  /*0a10*/  IMAD.SHL.U32 R3, R3, 0x2, RZ ;  /* 0x0000000203037824 */ /* 0x000fe200078e00ff */
[----:B------:R-:W-:Y:S01]  /*0a20*/  SGXT R8, R8, 0x1 ;  /* 0x000000010808781a */ /* 0x000fe20000000200 */
[----:B------:R-:W2:Y:S01]  /*0a30*/  LDC.64 R14, c[0x0][0x390] ;  /* 0x0000e400ff0e7b82 */ /* 0x000ea20000000a00 */
[----:B------:R-:W-:Y:S01]  /*0a40*/  LOP3.LUT R6, R6, 0x60, R5, 0xf8, !PT ;  /* 0x0000006006067812 */ /* 0x000fe200078ef805 */
[----:B------:R-:W3:Y:S01]  /*0a50*/  LDCU UR5, c[0x0][0x3c8] ;  /* 0x00007900ff0577ac */ /* 0x000ee20008000800 */
[----:B------:R-:W-:Y:S01]  /*0a60*/  LOP3.LUT R5, R0, 0x1, RZ, 0xc0, !PT ;  /* 0x0000000100057812 */ /* 0x000fe200078ec0ff */
[----:B------:R-:W-:Y:S01]  /*0a70*/  IMAD.MOV.U32 R104, RZ, RZ, -0x800000 ;  /* 0xff800000ff687424 */ /* 0x000fe200078e00ff */
[----:B------:R-:W-:Y:S01]  /*0a80*/  SGXT R7, R7, 0x1 ;  /* 0x000000010707781a */ /* 0x000fe20000000200 */
[----:B------:R-:W4:Y:S01]  /*0a90*/  LDCU.64 UR14, c[0x0][0x388] ;  /* 0x00007100ff0e77ac */ /* 0x000f220008000a00 */
[----:B------:R-:W-:Y:S01]  /*0aa0*/  LOP3.LUT R8, R8, 0x840, RZ, 0xc0, !PT ;  /* 0x0000084008087812 */ /* 0x000fe200078ec0ff */
[----:B------:R-:W5:Y:S01]  /*0ab0*/  LDC R21, c[0x0][0x3d8] ;  /* 0x0000f600ff157b82 */ /* 0x000f620000000800 */
[----:B------:R-:W-:Y:S01]  /*0ac0*/  LOP3.LUT R2, R9, 0x30, R4, 0x78, !PT ;  /* 0x0000003009027812 */ /* 0x000fe200078e7804 */
[----:B------:R-:W-:Y:S01]  /*0ad0*/  IMAD.MOV R9, RZ, RZ, -R5 ;  /* 0x000000ffff097224 */ /* 0x000fe200078e0a05 */
[----:B------:R-:W-:Y:S01]  /*0ae0*/  LOP3.LUT R8, R8, 0x420, R7, 0xf8, !PT ;  /* 0x0000042008087812 */ /* 0x000fe200078ef807 */
[----:B------:R-:W-:Y:S01]  /*0af0*/  IMAD.SHL.U32 R7, R5, 0x2, RZ ;  /* 0x0000000205077824 */ /* 0x000fe200078e00ff */
[--C-:B------:R-:W-:Y:S01]  /*0b00*/  SHF.R.U32.HI R10, RZ, 0x1, R0.reuse ;  /* 0x00000001ff0a7819 */ /* 0x100fe20000011600 */
[----:B------:R-:W-:Y:S01]  /*0b10*/  IMAD.SHL.U32 R4, R0, 0x10, RZ ;  /* 0x0000001000047824 */ /* 0x000fe200078e00ff */
[----:B------:R-:W-:Y:S01]  /*0b20*/  LOP3.LUT R5, R9, 0x210, RZ, 0xc0, !PT ;  /* 0x0000021009057812 */ /* 0x000fe200078ec0ff */
[----:B-1----:R-:W-:Y:S01]  /*0b30*/  UIMAD UR4, UR7, UR8, URZ ;  /* 0x00000008070472a4 */ /* 0x002fe2000f8e02ff */
[----:B------:R-:W-:Y:S01]  /*0b40*/  SGXT.U32 R9, R10, 0x1 ;  /* 0x000000010a09781a */ /* 0x000fe20000000000 */
[----:B0-----:R-:W-:Y:S01]  /*0b50*/  IMAD R124, R124, UR7, RZ ;  /* 0x000000077c7c7c24 */ /* 0x001fe2000f8e02ff */
[--C-:B------:R-:W-:Y:S01]  /*0b60*/  LOP3.LUT R10, R7, 0x1c, R0.reuse, 0xf8, !PT ;  /* 0x0000001c070a7812 */ /* 0x100fe200078ef800 */
[----:B------:R-:W-:Y:S01]  /*0b70*/  IMAD.MOV.U32 R105, RZ, RZ, -0x800000 ;  /* 0xff800000ff697424 */ /* 0x000fe200078e00ff */
[----:B------:R-:W-:-:S02]  /*0b80*/  LOP3.LUT R5, R5, 0x1f0, R0, 0x78, !PT ;  /* 0x000001f005057812 */ /* 0x000fc400078e7800 */
[----:B------:R-:W-:Y:S02]  /*0b90*/  CS2R R56, SRZ ;  /* 0x0000000000387805 */ /* 0x000fe4000001ff00 */
[----:B------:R-:W-:Y:S02]  /*0ba0*/  LOP3.LUT R7, R6, R3, RZ, 0x3c, !PT ;  /* 0x0000000306077212 */ /* 0x000fe400078e3cff */
[----:B------:R-:W-:Y:S02]  /*0bb0*/  CS2R R58, SRZ ;  /* 0x00000000003a7805 */ /* 0x000fe4000001ff00 */
[----:B------:R-:W-:Y:S02]  /*0bc0*/  LOP3.LUT R3, R10, R9, RZ, 0xfc, !PT ;  /* 0x000000090a037212 */ /* 0x000fe400078efcff */
[----:B------:R-:W-:Y:S02]  /*0bd0*/  CS2R R64, SRZ ;  /* 0x0000000000407805 */ /* 0x000fe4000001ff00 */
[----:B------:R-:W-:-:S02]  /*0be0*/  LOP3.LUT R9, R5, R8, RZ, 0x3c, !PT ;  /* 0x0000000805097212 */ /* 0x000fc400078e3cff */
[----:B------:R-:W-:Y:S02]  /*0bf0*/  CS2R R66, SRZ ;  /* 0x0000000000427805 */ /* 0x000fe4000001ff00 */
[----:B------:R-:W-:Y:S02]  /*0c00*/  LOP3.LUT R4, R4, 0x100, RZ, 0xc0, !PT ;  /* 0x0000010004047812 */ /* 0x000fe400078ec0ff */
[----:B------:R-:W-:Y:S02]  /*0c10*/  CS2R R72, SRZ ;  /* 0x0000000000487805 */ /* 0x000fe4000001ff00 */
[C---:B------:R-:W-:Y:S02]  /*0c20*/  LOP3.LUT R5, R0.reuse, 0x1f, RZ, 0xc0, !PT ;  /* 0x0000001f00057812 */ /* 0x040fe400078ec0ff */
[----:B------:R-:W-:Y:S02]  /*0c30*/  CS2R R74, SRZ ;  /* 0x00000000004a7805 */ /* 0x000fe4000001ff00 */
[----:B------:R-:W-:-:S02]  /*0c40*/  LOP3.LUT R6, R0, 0x7f, RZ, 0xc0, !PT ;  /* 0x0000007f00067812 */ /* 0x000fc400078ec0ff */
[----:B------:R-:W-:Y:S02]  /*0c50*/  CS2R R76, SRZ ;  /* 0x00000000004c7805 */ /* 0x000fe4000001ff00 */
[----:B------:R-:W-:Y:S01]  /*0c60*/  LOP3.LUT R8, R0, 0x4, RZ, 0xc0, !PT ;  /* 0x0000000400087812 */ /* 0x000fe200078ec0ff */
[----:B---3--:R-:W-:Y:S01]  /*0c70*/  IMAD R5, R5, UR5, RZ ;  /* 0x0000000505057c24 */ /* 0x008fe2000f8e02ff */
[----:B------:R-:W-:Y:S01]  /*0c80*/  IADD3 R4, PT, PT, R7, UR6, R4 ;  /* 0x0000000607047c10 */ /* 0x000fe2000fffe004 */
[----:B------:R-:W-:Y:S01]  /*0c90*/  IMAD R7, R6, UR9, RZ ;  /* 0x0000000906077c24 */ /* 0x000fe2000f8e02ff */
[----:B------:R-:W-:Y:S01]  /*0ca0*/  LEA R8, R8, UR6, 0xa ;  /* 0x0000000608087c11 */ /* 0x000fe2000f8e50ff */
[----:B------:R-:W-:Y:S01]  /*0cb0*/  USHF.R.S32.HI UR5, URZ, 0x1f, UR4 ;  /* 0x0000001fff057899 */ /* 0x000fe20008011404 */
[----:B------:R-:W-:Y:S02]  /*0cc0*/  SHF.R.S32.HI R11, RZ, 0x1f, R5 ;  /* 0x0000001fff0b7819 */ /* 0x000fe40000011405 */
[----:B------:R-:W-:-:S02]  /*0cd0*/  CS2R R78, SRZ ;  /* 0x00000000004e7805 */ /* 0x000fc4000001ff00 */
[----:B----4-:R-:W-:Y:S01]  /*0ce0*/  IADD3 R17, P0, P1, R5, UR14, R124 ;  /* 0x0000000e05117c10 */ /* 0x010fe2000f91e07c */
[----:B------:R-:W-:Y:S01]  /*0cf0*/  IMAD.IADD R5, R9, 0x1, R8 ;  /* 0x0000000109057824 */ /* 0x000fe200078e0208 */
[----:B--2---:R-:W-:Y:S01]  /*0d00*/  IADD3 R13, P2, P3, R7, UR4, R14 ;  /* 0x00000004070d7c10 */ /* 0x004fe2000fb5e00e */
[----:B------:R-:W0:Y:S01]  /*0d10*/  LDCU UR13, c[0x0][0x3a8] ;  /* 0x00007500ff0d77ac */ /* 0x000e220008000800 */
[----:B------:R-:W-:Y:S02]  /*0d20*/  SHF.R.S32.HI R6, RZ, 0x1f, R7 ;  /* 0x0000001fff067819 */ /* 0x000fe40000011407 */
[--C-:B------:R-:W-:Y:S01]  /*0d30*/  SHF.R.U32.HI R8, RZ, 0x5, R0.reuse ;  /* 0x00000005ff087819 */ /* 0x100fe20000011600 */
[----:B------:R1:W-:Y:S01]  /*0d40*/  STL [R1+0x4], R5 ;  /* 0x0000040501007387 */ /* 0x0003e20000100800 */
[----:B------:R-:W-:Y:S01]  /*0d50*/  IADD3.X R15, PT, PT, R6, UR5, R15, P2, P3 ;  /* 0x00000005060f7c10 */ /* 0x000fe200097e640f */
[----:B------:R-:W-:Y:S01]  /*0d60*/  UMOV UR4, URZ ;  /* 0x000000ff00047c82 */ /* 0x000fe20008000000 */
[----:B------:R-:W-:Y:S01]  /*0d70*/  SHF.R.S32.HI R6, RZ, 0x7, R0 ;  /* 0x00000007ff067819 */ /* 0x000fe20000011400 */
[----:B------:R-:W-:Y:S01]  /*0d80*/  UMOV UR5, URZ ;  /* 0x000000ff00057c82 */ /* 0x000fe20008000000 */
[----:B------:R-:W-:-:S02]  /*0d90*/  SGXT.U32 R8, R8, 0x4 ;  /* 0x000000040808781a */ /* 0x000fc40000000000 */
[----:B------:R-:W-:Y:S02]  /*0da0*/  LEA.HI R10, R0, 0x10, RZ, 0x1b ;  /* 0x00000010000a7811 */ /* 0x000fe400078fd8ff */
[----:B------:R-:W-:Y:S01]  /*0db0*/  SGXT R6, R6, 0x1 ;  /* 0x000000010606781a */ /* 0x000fe20000000200 */
[-C--:B------:R-:W-:Y:S01]  /*0dc0*/  IMAD R8, R8, R125.reuse, RZ ;  /* 0x0000007d08087224 */ /* 0x080fe200078e02ff */
[----:B-1----:R-:W-:Y:S01]  /*0dd0*/  LOP3.LUT R5, R0, 0x180, RZ, 0xc0, !PT ;  /* 0x0000018000057812 */ /* 0x002fe200078ec0ff */
[-C--:B------:R-:W-:Y:S01]  /*0de0*/  IMAD R10, R10, R125.reuse, RZ ;  /* 0x0000007d0a0a7224 */ /* 0x080fe200078e02ff */
[C---:B------:R-:W-:Y:S02]  /*0df0*/  LEA.HI R12, R0.reuse, 0x30, RZ, 0x1b ;  /* 0x00000030000c7811 */ /* 0x040fe400078fd8ff */
[----:B------:R-:W-:Y:S02]  /*0e00*/  LEA.HI R14, R0, 0x50, RZ, 0x1b ;  /* 0x00000050000e7811 */ /* 0x000fe400078fd8ff */
[----:B------:R-:W-:Y:S01]  /*0e10*/  SHF.R.S32.HI R124, RZ, 0x1f, R124 ;  /* 0x0000001fff7c7819 */ /* 0x000fe2000001147c */
[-C--:B------:R-:W-:Y:S01]  /*0e20*/  IMAD R12, R12, R125.reuse, RZ ;  /* 0x0000007d0c0c7224 */ /* 0x080fe200078e02ff */
[----:B------:R-:W-:Y:S01]  /*0e30*/  LOP3.LUT R7, R6, 0x90, RZ, 0xc0, !PT ;  /* 0x0000009006077812 */ /* 0x000fe200078ec0ff */
[----:B------:R-:W-:Y:S01]  /*0e40*/  IMAD R14, R14, R125, RZ ;  /* 0x0000007d0e0e7224 */ /* 0x000fe200078e02ff */
[----:B------:R-:W-:-:S02]  /*0e50*/  SHF.R.U32.HI R5, RZ, 0x3, R5 ;  /* 0x00000003ff057819 */ /* 0x000fc40000011605 */
[----:B------:R-:W-:Y:S02]  /*0e60*/  LEA.HI R16, R0, 0x70, RZ, 0x1b ;  /* 0x0000007000107811 */ /* 0x000fe400078fd8ff */
[----:B------:R-:W-:Y:S02]  /*0e70*/  SHF.R.U32.HI R9, RZ, 0x7, R0 ;  /* 0x00000007ff097819 */ /* 0x000fe40000011600 */
[----:B------:R-:W-:Y:S01]  /*0e80*/  IADD3 R18, P6, PT, R8, R17, RZ ;  /* 0x0000001108127210 */ /* 0x000fe20007fde0ff */
[----:B------:R-:W-:Y:S01]  /*0e90*/  IMAD R16, R16, R125, RZ ;  /* 0x0000007d10107224 */ /* 0x000fe200078e02ff */
[----:B------:R-:W-:Y:S01]  /*0ea0*/  IADD3.X R19, PT, PT, R11, UR15, R124, P0, P1 ;  /* 0x0000000f0b137c10 */ /* 0x000fe200087e247c */
[----:B------:R-:W-:Y:S01]  /*0eb0*/  IMAD.MOV.U32 R124, RZ, RZ, 0x3f800000 ;  /* 0x3f800000ff7c7424 */ /* 0x000fe200078e00ff */
[----:B------:R-:W-:Y:S01]  /*0ec0*/  LOP3.LUT R6, R7, 0x17f, R0, 0x78, !PT ;  /* 0x0000017f07067812 */ /* 0x000fe200078e7800 */
[----:B------:R1:W-:Y:S01]  /*0ed0*/  STL [R1+0xc], R18 ;  /* 0x00000c1201007387 */ /* 0x0003e20000100800 */
[----:B------:R-:W-:-:S02]  /*0ee0*/  LOP3.LUT P0, RZ, R0, 0x2, RZ, 0xc0, !PT ;  /* 0x0000000200ff7812 */ /* 0x000fc4000780c0ff */
[----:B------:R-:W-:Y:S02]  /*0ef0*/  LOP3.LUT P1, RZ, R0, 0x1, RZ, 0xc0, !PT ;  /* 0x0000000100ff7812 */ /* 0x000fe4000782c0ff */
[----:B------:R-:W-:Y:S02]  /*0f00*/  LOP3.LUT R5, R5, 0x1ff, R0, 0x78, !PT ;  /* 0x000001ff05057812 */ /* 0x000fe400078e7800 */
[-C--:B------:R-:W-:Y:S02]  /*0f10*/  IADD3 R7, P2, PT, R10, R17.reuse, RZ ;  /* 0x000000110a077210 */ /* 0x080fe40007f5e0ff */
[----:B------:R-:W-:Y:S02]  /*0f20*/  SGXT.U32 R0, R9, 0x2 ;  /* 0x000000020900781a */ /* 0x000fe40000000000 */
[-C--:B------:R-:W-:Y:S01]  /*0f30*/  IADD3 R11, P3, PT, R12, R17.reuse, RZ ;  /* 0x000000110c0b7210 */ /* 0x080fe20007f7e0ff */
[----:B------:R2:W-:Y:S01]  /*0f40*/  STL [R1+0x14], R7 ;  /* 0x0000140701007387 */ /* 0x0005e20000100800 */
[----:B-1----:R-:W-:Y:S01]  /*0f50*/  IADD3 R18, P4, PT, R14, R17, RZ ;  /* 0x000000110e127210 */ /* 0x002fe20007f9e0ff */
[----:B-----5:R-:W-:-:S02]  /*0f60*/  IMAD R9, R0, R21, RZ ;  /* 0x0000001500097224 */ /* 0x020fc400078e02ff */
[----:B------:R1:W-:Y:S01]  /*0f70*/  STL [R1+0x24], R11 ;  /* 0x0000240b01007387 */ /* 0x0003e20000100800 */
[----:B------:R-:W-:-:S03]  /*0f80*/  IMAD R0, R125, 0x20, R8 ;  /* 0x000000207d007824 */ /* 0x000fc600078e0208 */
[----:B------:R3:W-:Y:S01]  /*0f90*/  STL [R1+0x34], R18 ;  /* 0x0000341201007387 */ /* 0x0007e20000100800 */
[----:B--2---:R-:W-:Y:S01]  /*0fa0*/  IADD3 R7, P5, PT, R16, R17, RZ ;  /* 0x0000001110077210 */ /* 0x004fe20007fbe0ff */
[----:B-1----:R-:W-:-:S04]  /*0fb0*/  IMAD R11, R21, 0x4, R9 ;  /* 0x00000004150b7824 */ /* 0x002fc800078e0209 */
[----:B------:R1:W-:Y:S01]  /*0fc0*/  STL [R1+0x44], R7 ;  /* 0x0000440701007387 */ /* 0x0003e20000100800 */
[----:B---3--:R-:W-:Y:S02]  /*0fd0*/  LEA.HI.X.SX32 R18, R8, R19, 0x1, P6 ;  /* 0x0000001308127211 */ /* 0x008fe400030f0eff */
[----:B------:R-:W-:-:S03]  /*0fe0*/  IADD3 R8, P6, PT, R9, R13, RZ ;  /* 0x0000000d09087210 */ /* 0x000fc60007fde0ff */
[----:B------:R-:W-:Y:S01]  /*0ff0*/  STL [R1+0x8], R18 ;  /* 0x0000081201007387 */ /* 0x000fe20000100800 */
[----:B------:R-:W-:Y:S02]  /*1000*/  LEA.HI.X.SX32 R9, R9, R15, 0x1, P6 ;  /* 0x0000000f09097211 */ /* 0x000fe400030f0eff */
[-C--:B-1----:R-:W-:Y:S01]  /*1010*/  LEA.HI.X.SX32 R7, R10, R19.reuse, 0x1, P2 ;  /* 0x000000130a077211 */ /* 0x082fe200010f0eff */
[----:B------:R1:W-:Y:S01]  /*1020*/  STL [R1+0x4c], R8 ;  /* 0x00004c0801007387 */ /* 0x0003e20000100800 */
[-C--:B------:R-:W-:Y:S02]  /*1030*/  LEA.HI.X.SX32 R10, R12, R19.reuse, 0x1, P3 ;  /* 0x000000130c0a7211 */ /* 0x080fe400018f0eff */
[-C--:B------:R-:W-:Y:S01]  /*1040*/  LEA.HI.X.SX32 R12, R16, R19.reuse, 0x1, P5 ;  /* 0x00000013100c7211 */ /* 0x080fe200028f0eff */
[----:B------:R2:W-:Y:S04]  /*1050*/  STL [R1+0x10], R7 ;  /* 0x0000100701007387 */ /* 0x0005e80000100800 */
[----:B------:R3:W-:Y:S01]  /*1060*/  STL [R1+0x20], R10 ;  /* 0x0000200a01007387 */ /* 0x0007e20000100800 */
[----:B-1----:R-:W-:Y:S01]  /*1070*/  IMAD R8, R125, 0x20, R0 ;  /* 0x000000207d087824 */ /* 0x002fe200078e0200 */
[----:B--2---:R-:W-:-:S02]  /*1080*/  LEA.HI.X.SX32 R7, R14, R19, 0x1, P4 ;  /* 0x000000130e077211 */ /* 0x004fc400020f0eff */
[-C--:B------:R-:W-:Y:S02]  /*1090*/  IADD3 R14, P2, PT, R0, R17.reuse, RZ ;  /* 0x00000011000e7210 */ /* 0x080fe40007f5e0ff */
[----:B------:R-:W-:Y:S01]  /*10a0*/  IADD3 R18, P3, PT, R8, R17, RZ ;  /* 0x0000001108127210 */ /* 0x000fe20007f7e0ff */
[----:B------:R1:W-:Y:S01]  /*10b0*/  STL [R1+0x30], R7 ;  /* 0x0000300701007387 */ /* 0x0003e20000100800 */
[----:B------:R-:W-:Y:S01]  /*10c0*/  LEA.HI.X.SX32 R16, R0, R19, 0x1, P2 ;  /* 0x0000001300107211 */ /* 0x000fe200010f0eff */
[----:B---3--:R-:W-:Y:S02]  /*10d0*/  IMAD R10, R21, 0x4, R11 ;  /* 0x00000004150a7824 */ /* 0x008fe400078e020b */
[----:B------:R2:W-:Y:S04]  /*10e0*/  STL [R1+0x40], R12 ;  /* 0x0000400c01007387 */ /* 0x0005e80000100800 */
[----:B------:R3:W-:Y:S01]  /*10f0*/  STL [R1+0x1c], R14 ;  /* 0x00001c0e01007387 */ /* 0x0007e20000100800 */
[----:B-1----:R-:W-:-:S03]  /*1100*/  IMAD R7, R125, 0x20, R8 ;  /* 0x000000207d077824 */ /* 0x002fc600078e0208 */
[----:B------:R-:W-:Y:S01]  /*1110*/  STL [R1+0x2c], R18 ;  /* 0x00002c1201007387 */ /* 0x000fe20000100800 */
[----:B--2---:R-:W-:Y:S01]  /*1120*/  IMAD R12, R21, 0x4, R10 ;  /* 0x00000004150c7824 */ /* 0x004fe200078e020a */
[----:B---3--:R-:W-:-:S03]  /*1130*/  IADD3 R14, P4, PT, R7, R17, RZ ;  /* 0x00000011070e7210 */ /* 0x008fc60007f9e0ff */
[----:B------:R-:W-:Y:S02]  /*1140*/  IMAD R0, R21, 0x4, R12 ;  /* 0x0000000415007824 */ /* 0x000fe400078e020c */
[----:B------:R1:W-:Y:S04]  /*1150*/  STL [R1+0x3c], R14 ;  /* 0x00003c0e01007387 */ /* 0x0003e80000100800 */
[----:B------:R-:W-:Y:S01]  /*1160*/  STL [R1+0x18], R16 ;  /* 0x0000181001007387 */ /* 0x000fe20000100800 */
[-C--:B-1----:R-:W-:Y:S02]  /*1170*/  LEA.HI.X.SX32 R14, R8, R19.reuse, 0x1, P3 ;  /* 0x00000013080e7211 */ /* 0x082fe400018f0eff */
[----:B------:R-:W-:Y:S01]  /*1180*/  LEA.HI.X.SX32 R8, R7, R19, 0x1, P4 ;  /* 0x0000001307087211 */ /* 0x000fe200020f0eff */
[----:B------:R-:W-:-:S02]  /*1190*/  IMAD R7, R21, 0x4, R0 ;  /* 0x0000000415077824 */ /* 0x000fc400078e0200 */
[----:B------:R1:W-:Y:S04]  /*11a0*/  STL [R1+0x28], R14 ;  /* 0x0000280e01007387 */ /* 0x0003e80000100800 */
[----:B------:R2:W-:Y:S04]  /*11b0*/  STL [R1+0x38], R8 ;  /* 0x0000380801007387 */ /* 0x0005e80000100800 */
[----:B------:R3:W-:Y:S01]  /*11c0*/  STL [R1+0x48], R9 ;  /* 0x0000480901007387 */ /* 0x0007e20000100800 */
[-C--:B-1----:R-:W-:Y:S02]  /*11d0*/  IADD3 R14, P4, PT, R12, R13.reuse, RZ ;  /* 0x0000000d0c0e7210 */ /* 0x082fe40007f9e0ff */
[----:B--2---:R-:W-:-:S02]  /*11e0*/  IADD3 R8, P2, PT, R11, R13, RZ ;  /* 0x0000000d0b087210 */ /* 0x004fc40007f5e0ff */
[----:B---3--:R-:W-:-:S03]  /*11f0*/  IADD3 R9, P3, PT, R10, R13, RZ ;  /* 0x0000000d0a097210 */ /* 0x008fc60007f7e0ff */
[----:B------:R1:W-:Y:S04]  /*1200*/  STL [R1+0x54], R8 ;  /* 0x0000540801007387 */ /* 0x0003e80000100800 */
[----:B------:R2:W-:Y:S04]  /*1210*/  STL [R1+0x5c], R9 ;  /* 0x00005c0901007387 */ /* 0x0005e80000100800 */
[----:B------:R-:W-:Y:S01]  /*1220*/  STL [R1+0x64], R14 ;  /* 0x0000640e01007387 */ /* 0x000fe20000100800 */
[----:B-1----:R-:W-:Y:S01]  /*1230*/  IMAD R8, R21, 0x4, R7 ;  /* 0x0000000415087824 */ /* 0x002fe200078e0207 */
[----:B--2---:R-:W-:-:S02]  /*1240*/  LEA.HI.X.SX32 R9, R11, R15, 0x1, P2 ;  /* 0x0000000f0b097211 */ /* 0x004fc400010f0eff */
[-C--:B------:R-:W-:Y:S02]  /*1250*/  LEA.HI.X.SX32 R11, R10, R15.reuse, 0x1, P3 ;  /* 0x0000000f0a0b7211 */ /* 0x080fe400018f0eff */
[----:B------:R-:W-:Y:S01]  /*1260*/  LEA.HI.X.SX32 R10, R12, R15, 0x1, P4 ;  /* 0x0000000f0c0a7211 */ /* 0x000fe200020f0eff */
[----:B------:R1:W-:Y:S01]  /*1270*/  STL [R1+0x50], R9 ;  /* 0x0000500901007387 */ /* 0x0003e20000100800 */
[----:B------:R-:W-:-:S03]  /*1280*/  IADD3 R12, P3, PT, R7, R13, RZ ;  /* 0x0000000d070c7210 */ /* 0x000fc60007f7e0ff */
[----:B------:R2:W-:Y:S04]  /*1290*/  STL [R1+0x58], R11 ;  /* 0x0000580b01007387 */ /* 0x0005e80000100800 */
[----:B------:R3:W-:Y:S01]  /*12a0*/  STL [R1+0x60], R10 ;  /* 0x0000600a01007387 */ /* 0x0007e20000100800 */
[----:B-1----:R-:W-:Y:S01]  /*12b0*/  IMAD R9, R21, 0x4, R8 ;  /* 0x0000000415097824 */ /* 0x002fe200078e0208 */
[-C--:B--2---:R-:W-:Y:S02]  /*12c0*/  IADD3 R11, P2, PT, R0, R13.reuse, RZ ;  /* 0x0000000d000b7210 */ /* 0x084fe40007f5e0ff */
[----:B---3--:R-:W-:-:S03]  /*12d0*/  IADD3 R10, P4, PT, R8, R13, RZ ;  /* 0x0000000d080a7210 */ /* 0x008fc60007f9e0ff */
[----:B------:R1:W-:Y:S01]  /*12e0*/  STL [R1+0x6c], R11 ;  /* 0x00006c0b01007387 */ /* 0x0003e20000100800 */
[----:B------:R-:W-:-:S03]  /*12f0*/  LEA.HI.X.SX32 R0, R0, R15, 0x1, P2 ;  /* 0x0000000f00007211 */ /* 0x000fc600010f0eff */
[----:B------:R-:W-:Y:S04]  /*1300*/  STL [R1+0x74], R12 ;  /* 0x0000740c01007387 */ /* 0x000fe80000100800 */
[----:B------:R2:W-:Y:S01]  /*1310*/  STL [R1+0x7c], R10 ;  /* 0x00007c0a01007387 */ /* 0x0005e20000100800 */
[----:B-1----:R-:W-:-:S05]  /*1320*/  IADD3 R11, P5, PT, R9, R13, RZ ;  /* 0x0000000d090b7210 */ /* 0x002fca0007fbe0ff */
[----:B------:R-:W-:Y:S01]  /*1330*/  STL [R1+0x84], R11 ;  /* 0x0000840b01007387 */ /* 0x000fe20000100800 */
[----:B--2---:R-:W-:-:S03]  /*1340*/  LEA.HI.X.SX32 R10, R7, R15, 0x1, P3 ;  /* 0x0000000f070a7211 */ /* 0x004fc600018f0eff */
[----:B------:R1:W-:Y:S01]  /*1350*/  STL [R1+0x68], R0 ;  /* 0x0000680001007387 */ /* 0x0003e20000100800 */
[-C--:B------:R-:W-:Y:S02]  /*1360*/  LEA.HI.X.SX32 R7, R8, R15.reuse, 0x1, P4 ;  /* 0x0000000f08077211 */ /* 0x080fe400020f0eff */
[----:B------:R-:W-:Y:S01]  /*1370*/  LOP3.LUT R8, R2, 0x40, RZ, 0x3c, !PT ;  /* 0x0000004002087812 */ /* 0x000fe200078e3cff */
[----:B------:R-:W-:Y:S04]  /*1380*/  STL [R1+0x70], R10 ;  /* 0x0000700a01007387 */ /* 0x000fe80000100800 */
[----:B------:R2:W-:Y:S01]  /*1390*/  STL [R1+0x78], R7 ;  /* 0x0000780701007387 */ /* 0x0005e20000100800 */
[----:B-1----:R-:W-:-:S05]  /*13a0*/  LEA.HI.X.SX32 R0, R9, R15, 0x1, P5 ;  /* 0x0000000f09007211 */ /* 0x002fca00028f0eff */
[----:B------:R1:W-:Y:S01]  /*13b0*/  STL [R1+0x80], R0 ;  /* 0x0000800001007387 */ /* 0x0003e20000100800 */
[----:B--2---:R-:W-:-:S05]  /*13c0*/  IMAD.MOV.U32 R7, RZ, RZ, 0x3f800000 ;  /* 0x3f800000ff077424 */ /* 0x004fca00078e00ff */
[----:B------:R2:W-:Y:S01]  /*13d0*/  STL [R1], R7 ;  /* 0x0000000701007387 */ /* 0x0005e20000100800 */
[----:B-1----:R-:W-:Y:S01]  /*13e0*/  IMAD.MOV.U32 R0, RZ, RZ, RZ ;  /* 0x000000ffff007224 */ /* 0x002fe200078e00ff */
[----:B0-2---:R-:W-:-:S07]  /*13f0*/  LOP3.LUT R7, R5, 0x40, RZ, 0x3c, !PT ;  /* 0x0000004005077812 */ /* 0x005fce00078e3cff */
.L_x_1:
[----:B------:R-:W2:Y:S04]  /*1400*/  LDL R16, [R1+0xc] ;  /* 0x00000c0001107983 */ /* 0x000ea80000100800 */
[----:B------:R-:W3:Y:S04]  /*1410*/  LDL R18, [R1+0x14] ;  /* 0x0000140001127983 */ /* 0x000ee80000100800 */
[----:B------:R-:W4:Y:S04]  /*1420*/  LDL R15, [R1+0x8] ;  /* 0x00000800010f7983 */ /* 0x000f280000100800 */
[----:B------:R-:W5:Y:S04]  /*1430*/  LDL R9, [R1+0x1c] ;  /* 0x00001c0001097983 */ /* 0x000f680000100800 */
        /* <DEDUP_REMOVED lines=11> */
[----:B------:R-:W5:Y:S01]  /*14f0*/  LDL R24, [R1+0x40] ;  /* 0x0000400001187983 */ /* 0x000f620000100800 */
[----:B------:R-:W-:-:S03]  /*1500*/  SHF.R.S32.HI R22, RZ, 0x1f, R0 ;  /* 0x0000001fff167819 */ /* 0x000fc60000011400 */
[----:B------:R-:W5:Y:S04]  /*1510*/  LDL R33, [R1+0x4c] ;  /* 0x00004c0001217983 */ /* 0x000f680000100800 */
[----:B------:R-:W5:Y:S04]  /*1520*/  LDL R32, [R1+0x48] ;  /* 0x0000480001207983 */ /* 0x000f680000100800 */
[----:B------:R-:W5:Y:S04]  /*1530*/  LDL R23, [R1+0x4] ;  /* 0x0000040001177983 */ /* 0x000f680000100800 */
[----:B------:R-:W5:Y:S04]  /*1540*/  LDL R36, [R1+0x6c] ;  /* 0x00006c0001247983 */ /* 0x000f680000100800 */
[----:B------:R-:W5:Y:S01]  /*1550*/  LDL R37, [R1+0x5c] ;  /* 0x00005c0001257983 */ /* 0x000f620000100800 */
[----:B------:R-:W-:-:S03]  /*1560*/  USHF.R.S32.HI UR8, URZ, 0x1f, UR4 ;  /* 0x0000001fff087899 */ /* 0x000fc60008011404 */
        /* <DEDUP_REMOVED lines=8> */
[----:B--2---:R-:W-:-:S02]  /*15f0*/  IADD3 R16, P2, PT, R0, R16, RZ ;  /* 0x0000001000107210 */ /* 0x004fc40007f5e0ff */
[----:B---3--:R-:W-:-:S03]  /*1600*/  IADD3 R20, P3, PT, R0, R18, RZ ;  /* 0x0000001200147210 */ /* 0x008fc60007f7e0ff */
[----:B----4-:R-:W-:Y:S01]  /*1610*/  IMAD.X R17, R22, 0x1, R15, P2 ;  /* 0x0000000116117824 */ /* 0x010fe200010e060f */
[----:B-----5:R-:W-:Y:S01]  /*1620*/  IADD3 R18, P2, PT, R0, R9, RZ ;  /* 0x0000000900127210 */ /* 0x020fe20007f5e0ff */
[----:B------:R-:W-:-:S03]  /*1630*/  IMAD.X R21, R22, 0x1, R7, P3 ;  /* 0x0000000116157824 */ /* 0x000fc600018e0607 */
[----:B------:R0:W2:Y:S01]  /*1640*/  LDG.E.U8 R7, desc[UR10][R16.64] ;  /* 0x0000000a10077981 */ /* 0x0000a2000c1e1100 */
[----:B------:R-:W-:-:S03]  /*1650*/  IMAD.X R19, R22, 0x1, R11, P2 ;  /* 0x0000000116137824 */ /* 0x000fc600010e060b */
[----:B------:R-:W3:Y:S01]  /*1660*/  LDG.E.U8 R21, desc[UR10][R20.64] ;  /* 0x0000000a14157981 */ /* 0x000ee2000c1e1100 */
[----:B------:R-:W-:-:S03]  /*1670*/  IADD3 R8, P3, PT, R0, R8, RZ ;  /* 0x0000000800087210 */ /* 0x000fc60007f7e0ff */
[----:B------:R-:W4:Y:S01]  /*1680*/  LDG.E.U8 R19, desc[UR10][R18.64] ;  /* 0x0000000a12137981 */ /* 0x000f22000c1e1100 */
[----:B------:R-:W-:Y:S01]  /*1690*/  IADD3 R10, P2, PT, R0, R10, RZ ;  /* 0x0000000a000a7210 */ /* 0x000fe20007f5e0ff */
[----:B------:R-:W-:Y:S01]  /*16a0*/  IMAD.X R9, R22, 0x1, R13, P3 ;  /* 0x0000000116097824 */ /* 0x000fe200018e060d */
[----:B------:R-:W-:-:S05]  /*16b0*/  IADD3 R14, P4, PT, R0, R14, RZ ;  /* 0x0000000e000e7210 */ /* 0x000fca0007f9e0ff */
[----:B------:R-:W5:Y:S01]  /*16c0*/  LDG.E.U8 R9, desc[UR10][R8.64] ;  /* 0x0000000a08097981 */ /* 0x000f62000c1e1100 */
[----:B------:R-:W-:Y:S01]  /*16d0*/  IMAD.X R11, R22, 0x1, R28, P2 ;  /* 0x00000001160b7824 */ /* 0x000fe200010e061c */
[----:B------:R-:W-:-:S05]  /*16e0*/  IADD3 R12, P3, PT, R0, R12, RZ ;  /* 0x0000000c000c7210 */ /* 0x000fca0007f7e0ff */
[----:B------:R-:W5:Y:S01]  /*16f0*/  LDG.E.U8 R11, desc[UR10][R10.64] ;  /* 0x0000000a0a0b7981 */ /* 0x000f62000c1e1100 */
[----:B0-----:R-:W-:Y:S01]  /*1700*/  IADD3 R16, P2, PT, R0, R27, RZ ;  /* 0x0000001b00107210 */ /* 0x001fe20007f5e0ff */
[C---:B------:R-:W-:Y:S02]  /*1710*/  IMAD.X R15, R22.reuse, 0x1, R25, P4 ;  /* 0x00000001160f7824 */ /* 0x040fe400020e0619 */
[----:B------:R-:W-:-:S04]  /*1720*/  IMAD.X R13, R22, 0x1, R26, P3 ;  /* 0x00000001160d7824 */ /* 0x000fc800018e061a */
[----:B------:R-:W5:Y:S01]  /*1730*/  LDG.E.U8 R15, desc[UR10][R14.64] ;  /* 0x0000000a0e0f7981 */ /* 0x000f62000c1e1100 */
[----:B------:R-:W-:-:S03]  /*1740*/  IMAD.X R17, R22, 0x1, R24, P2 ;  /* 0x0000000116117824 */ /* 0x000fc600010e0618 */
[----:B------:R-:W5:Y:S04]  /*1750*/  LDG.E.U8 R29, desc[UR10][R12.64] ;  /* 0x0000000a0c1d7981 */ /* 0x000f68000c1e1100 */
[----:B------:R-:W5:Y:S01]  /*1760*/  LDG.E.U8 R31, desc[UR10][R16.64] ;  /* 0x0000000a101f7981 */ /* 0x000f62000c1e1100 */
[----:B------:R-:W-:Y:S01]  /*1770*/  BAR.SYNC.DEFER_BLOCKING 0x0 ;  /* 0x0000000000007b1d */ /* 0x000fe20000010000 */
[----:B------:R-:W-:-:S04]  /*1780*/  IADD3 R40, P2, PT, R33, UR4, RZ ;  /* 0x0000000421287c10 */ /* 0x000fc8000ff5e0ff */
[----:B------:R-:W-:Y:S01]  /*1790*/  IADD3.X R41, PT, PT, R32, UR8, RZ, P2, !PT ;  /* 0x0000000820297c10 */ /* 0x000fe200097fe4ff */
[----:B--2---:R0:W-:Y:S04]  /*17a0*/  STS.U8 [R6+UR6+0x4000], R7 ;  /* 0x0040000706007988 */ /* 0x0041e80008000006 */
[----:B---3--:R-:W-:Y:S04]  /*17b0*/  STS.U8 [R6+UR6+0x4200], R21 ;  /* 0x0042001506007988 */ /* 0x008fe80008000006 */
[----:B----4-:R-:W-:Y:S04]  /*17c0*/  STS.U8 [R6+UR6+0x4400], R19 ;  /* 0x0044001306007988 */ /* 0x010fe80008000006 */
[----:B0-----:R-:W2:Y:S04]  /*17d0*/  LDL R7, [R1+0x68] ;  /* 0x0000680001077983 */ /* 0x001ea80000100800 */
[----:B-----5:R-:W-:Y:S04]  /*17e0*/  STS.U8 [R6+UR6+0x4600], R9 ;  /* 0x0046000906007988 */ /* 0x020fe80008000006 */
[----:B------:R-:W-:Y:S04]  /*17f0*/  STS.U8 [R6+UR6+0x4800], R11 ;  /* 0x0048000b06007988 */ /* 0x000fe80008000006 */
[----:B------:R-:W-:Y:S04]  /*1800*/  STS.U8 [R6+UR6+0x4c00], R15 ;  /* 0x004c000f06007988 */ /* 0x000fe80008000006 */
[----:B------:R-:W-:Y:S04]  /*1810*/  STS.U8 [R6+UR6+0x4a00], R29 ;  /* 0x004a001d06007988 */ /* 0x000fe80008000006 */
[----:B------:R-:W-:Y:S01]  /*1820*/  STS.U8 [R6+UR6+0x4e00], R31 ;  /* 0x004e001f06007988 */ /* 0x000fe20008000006 */
[----:B------:R-:W-:Y:S06]  /*1830*/  BAR.SYNC.DEFER_BLOCKING 0x0 ;  /* 0x0000000000007b1d */ /* 0x000fec0000010000 */
[----:B------:R-:W3:Y:S04]  /*1840*/  LDG.E.U8 R40, desc[UR10][R40.64] ;  /* 0x0000000a28287981 */ /* 0x000ee8000c1e1100 */
[----:B------:R-:W0:Y:S04]  /*1850*/  LDSM.16.M88.4 R24, [R4+0x4000] ;  /* 0x004000000418783b */ /* 0x000e280000000200 */
[----:B------:R-:W1:Y:S04]  /*1860*/  LDSM.16.MT88.4 R92, [R23] ;  /* 0x00000000175c783b */ /* 0x000e680000004200 */
[----:B------:R-:W4:Y:S04]  /*1870*/  LDL R41, [R1+0x78] ;  /* 0x0000780001297983 */ /* 0x000f280000100800 */
[----:B------:R-:W5:Y:S04]  /*1880*/  LDSM.16.MT88.4 R88, [R23+0x2000] ;  /* 0x002000001758783b */ /* 0x000f680000004200 */
[----:B------:R-:W5:Y:S04]  /*1890*/  LDSM.16.M88.4 R20, [R4+0x4200] ;  /* 0x004200000414783b */ /* 0x000f680000000200 */
[----:B------:R-:W5:Y:S04]  /*18a0*/  LDSM.16.M88.4 R16, [R4+0x4400] ;  /* 0x004400000410783b */ /* 0x000f680000000200 */
[----:B------:R-:W5:Y:S04]  /*18b0*/  LDSM.16.M88.4 R28, [R4+0x4600] ;  /* 0x00460000041c783b */ /* 0x000f680000000200 */
[----:B------:R-:W2:Y:S01]  /*18c0*/  LDSM.16.M88.4 R32, [R4+0x4800] ;  /* 0x004800000420783b */ /* 0x000ea20000000200 */
[----:B------:R-:W-:-:S02]  /*18d0*/  IADD3 R36, P3, PT, R36, UR4, RZ ;  /* 0x0000000424247c10 */ /* 0x000fc4000ff7e0ff */
[----:B------:R-:W-:Y:S02]  /*18e0*/  IADD3 R96, P2, PT, R37, UR4, RZ ;  /* 0x0000000425607c10 */ /* 0x000fe4000ff5e0ff */
[----:B0-----:R-:W-:Y:S02]  /*18f0*/  F2FP.F16.E4M3.UNPACK_B R12, R26 ;  /* 0x0000001aff0c723e */ /* 0x001fe400020006ff */
[----:B------:R-:W-:Y:S01]  /*1900*/  F2FP.F16.E4M3.UNPACK_B R13, R27 ;  /* 0x0000001bff0d723e */ /* 0x000fe200020006ff */
[----:B-1----:R-:W-:Y:S02]  /*1910*/  IMAD.MOV.U32 R8, RZ, RZ, R92 ;  /* 0x000000ffff087224 */ /* 0x002fe400078e005c */
[----:B------:R-:W-:Y:S02]  /*1920*/  IMAD.MOV.U32 R9, RZ, RZ, R94 ;  /* 0x000000ffff097224 */ /* 0x000fe400078e005e */
[----:B-----5:R-:W-:Y:S02]  /*1930*/  IMAD.MOV.U32 R10, RZ, RZ, R88 ;  /* 0x000000ffff0a7224 */ /* 0x020fe400078e0058 */
[----:B------:R-:W-:Y:S01]  /*1940*/  IMAD.MOV.U32 R11, RZ, RZ, R90 ;  /* 0x000000ffff0b7224 */ /* 0x000fe200078e005a */
[----:B------:R-:W-:Y:S01]  /*1950*/  F2FP.F16.E4M3.UNPACK_B R44, R20 ;  /* 0x00000014ff2c723e */ /* 0x000fe200020006ff */
[----:B------:R-:W-:-:S05]  /*1960*/  IMAD.MOV.U32 R14, RZ, RZ, R88 ;  /* 0x000000ffff0e7224 */ /* 0x000fca00078e0058 */
[----:B------:R-:W-:Y:S01]  /*1970*/  HMMA.16816.F32 R8, R8, R12, RZ ;  /* 0x0000000c0808723c */ /* 0x000fe200000018ff */
[----:B------:R-:W-:Y:S01]  /*1980*/  F2FP.F16.E4M3.UNPACK_B R45, R21 ;  /* 0x00000015ff2d723e */ /* 0x000fe200020006ff */
[----:B------:R-:W-:Y:S01]  /*1990*/  IMAD.MOV.U32 R12, RZ, RZ, R92 ;  /* 0x000000ffff0c7224 */ /* 0x000fe200078e005c */
[----:B------:R-:W-:Y:S01]  /*19a0*/  F2FP.F16.E4M3.UNPACK_B R48, R22 ;  /* 0x00000016ff30723e */ /* 0x000fe200020006ff */
[----:B------:R-:W-:Y:S01]  /*19b0*/  IMAD.MOV.U32 R13, RZ, RZ, R94 ;  /* 0x000000ffff0d7224 */ /* 0x000fe200078e005e */
[----:B------:R-:W-:Y:S01]  /*19c0*/  F2FP.F16.E4M3.UNPACK_B R49, R23 ;  /* 0x00000017ff31723e */ /* 0x000fe200020006ff */
[----:B------:R-:W-:Y:S01]  /*19d0*/  IMAD.MOV.U32 R15, RZ, RZ, R90 ;  /* 0x000000ffff0f7224 */ /* 0x000fe200078e005a */
[----:B------:R-:W-:Y:S02]  /*19e0*/  F2FP.F16.E4M3.UNPACK_B R52, R16 ;  /* 0x00000010ff34723e */ /* 0x000fe400020006ff */
[----:B------:R-:W-:Y:S02]  /*19f0*/  F2FP.F16.E4M3.UNPACK_B R53, R17 ;  /* 0x00000011ff35723e */ /* 0x000fe400020006ff */
[----:B------:R-:W-:-:S02]  /*1a00*/  F2FP.F16.E4M3.UNPACK_B R60, R18 ;  /* 0x00000012ff3c723e */ /* 0x000fc400020006ff */
[----:B------:R-:W-:Y:S02]  /*1a10*/  F2FP.F16.E4M3.UNPACK_B R61, R19 ;  /* 0x00000013ff3d723e */ /* 0x000fe400020006ff */
[----:B------:R-:W-:Y:S02]  /*1a20*/  F2FP.F16.E4M3.UNPACK_B R68, R28 ;  /* 0x0000001cff44723e */ /* 0x000fe400020006ff */
[----:B------:R-:W-:Y:S02]  /*1a30*/  F2FP.F16.E4M3.UNPACK_B R69, R29 ;  /* 0x0000001dff45723e */ /* 0x000fe400020006ff */
[----:B------:R-:W-:Y:S02]  /*1a40*/  F2FP.F16.E4M3.UNPACK_B R80, R30 ;  /* 0x0000001eff50723e */ /* 0x000fe400020006ff */
[----:B------:R-:W-:Y:S01]  /*1a50*/  F2FP.F16.E4M3.UNPACK_B R81, R31 ;  /* 0x0000001fff51723e */ /* 0x000fe200020006ff */
[C---:B------:R-:W-:Y:S01]  /*1a60*/  HMMA.16816.F32 R44, R12.reuse, R44, RZ ;  /* 0x0000002c0c2c723c */ /* 0x040fe200000018ff */
[----:B------:R-:W-:Y:S01]  /*1a70*/  IADD3.X R97, PT, PT, R38, UR8, RZ, P2, !PT ;  /* 0x0000000826617c10 */ /* 0x000fe200097fe4ff */
[----:B------:R-:W-:Y:S01]  /*1a80*/  IMAD.MOV.U32 R38, RZ, RZ, R89 ;  /* 0x000000ffff267224 */ /* 0x000fe200078e0059 */
[----:B------:R-:W-:Y:S01]  /*1a90*/  F2FP.F16.E4M3.UNPACK_B R26, R26.H1 ;  /* 0x0000001aff1a723e */ /* 0x000fe200030006ff */
[----:B------:R-:W-:Y:S01]  /*1aa0*/  IMAD.MOV.U32 R39, RZ, RZ, R91 ;  /* 0x000000ffff277224 */ /* 0x000fe200078e005b */
[----:B------:R-:W-:Y:S01]  /*1ab0*/  F2FP.F16.E4M3.UNPACK_B R27, R27.H1 ;  /* 0x0000001bff1b723e */ /* 0x000fe200030006ff */
[----:B------:R-:W5:Y:S02]  /*1ac0*/  LDG.E.U8 R96, desc[UR10][R96.64] ;  /* 0x0000000a60607981 */ /* 0x000f64000c1e1100 */
[C---:B------:R-:W-:Y:S08]  /*1ad0*/  HMMA.16816.F32 R48, R12.reuse, R48, RZ ;  /* 0x000000300c30723c */ /* 0x040ff000000018ff */
[C---:B------:R-:W-:Y:S01]  /*1ae0*/  HMMA.16816.F32 R52, R12.reuse, R52, RZ ;  /* 0x000000340c34723c */ /* 0x040fe200000018ff */
[----:B------:R-:W3:Y:S07]  /*1af0*/  LDL R97, [R1+0x84] ;  /* 0x0000840001617983 */ /* 0x000eee0000100800 */
[C---:B------:R-:W-:Y:S08]  /*1b00*/  HMMA.16816.F32 R60, R12.reuse, R60, RZ ;  /* 0x0000003c0c3c723c */ /* 0x040ff000000018ff */
[C---:B------:R-:W-:Y:S08]  /*1b10*/  HMMA.16816.F32 R68, R12.reuse, R68, RZ ;  /* 0x000000440c44723c */ /* 0x040ff000000018ff */
[----:B------:R-:W-:Y:S01]  /*1b20*/  HMMA.16816.F32 R80, R12, R80, RZ ;  /* 0x000000500c50723c */ /* 0x000fe200000018ff */
[----:B--2---:R-:W-:-:S05]  /*1b30*/  IADD3.X R37, PT, PT, R7, UR8, RZ, P3, !PT ;  /* 0x0000000807257c10 */ /* 0x004fca0009ffe4ff */
[----:B------:R0:W2:Y:S02]  /*1b40*/  LDG.E.U8 R7, desc[UR10][R36.64] ;  /* 0x0000000a24077981 */ /* 0x0000a4000c1e1100 */
[----:B0-----:R-:W-:Y:S02]  /*1b50*/  F2FP.F16.E4M3.UNPACK_B R36, R32 ;  /* 0x00000020ff24723e */ /* 0x001fe400020006ff */
[----:B------:R-:W-:-:S07]  /*1b60*/  F2FP.F16.E4M3.UNPACK_B R37, R33 ;  /* 0x00000021ff25723e */ /* 0x000fce00020006ff */
[----:B------:R-:W-:Y:S01]  /*1b70*/  HMMA.16816.F32 R12, R12, R36, RZ ;  /* 0x000000240c0c723c */ /* 0x000fe200000018ff */
[----:B------:R-:W-:Y:S02]  /*1b80*/  IMAD.MOV.U32 R36, RZ, RZ, R93 ;  /* 0x000000ffff247224 */ /* 0x000fe400078e005d */
[----:B------:R-:W-:-:S07]  /*1b90*/  IMAD.MOV.U32 R37, RZ, RZ, R95 ;  /* 0x000000ffff257224 */ /* 0x000fce00078e005f */
[----:B------:R-:W-:Y:S01]  /*1ba0*/  HMMA.16816.F32 R8, R36, R26, R8 ;  /* 0x0000001a2408723c */ /* 0x000fe20000001808 */
[----:B------:R-:W-:-:S04]  /*1bb0*/  IADD3 R26, P3, PT, R42, UR4, RZ ;  /* 0x000000042a1a7c10 */ /* 0x000fc8000ff7e0ff */
[----:B----4-:R-:W-:Y:S02]  /*1bc0*/  IADD3.X R27, PT, PT, R41, UR8, RZ, P3, !PT ;  /* 0x00000008291b7c10 */ /* 0x010fe40009ffe4ff */
[----:B------:R-:W4:Y:S01]  /*1bd0*/  LDL R41, [R1+0x80] ;  /* 0x0000800001297983 */ /* 0x000f220000100800 */
[----:B------:R-:W-:Y:S02]  /*1be0*/  F2FP.F16.E4M3.UNPACK_B R20, R20.H1 ;  /* 0x00000014ff14723e */ /* 0x000fe400030006ff */
[----:B------:R-:W-:Y:S01]  /*1bf0*/  F2FP.F16.E4M3.UNPACK_B R21, R21.H1 ;  /* 0x00000015ff15723e */ /* 0x000fe200030006ff */
[----:B------:R0:W2:Y:S01]  /*1c00*/  LDG.E.U8 R109, desc[UR10][R26.64] ;  /* 0x0000000a1a6d7981 */ /* 0x0000a2000c1e1100 */
[----:B------:R-:W-:Y:S02]  /*1c10*/  IADD3 R110, P2, PT, R43, UR4, RZ ;  /* 0x000000042b6e7c10 */ /* 0x000fe4000ff5e0ff */
[----:B------:R-:W-:Y:S01]  /*1c20*/  F2FP.F16.E4M3.UNPACK_B R42, R22.H1 ;  /* 0x00000016ff2a723e */ /* 0x000fe200030006ff */
[----:B------:R-:W-:Y:S01]  /*1c30*/  IMAD.MOV.U32 R22, RZ, RZ, R89 ;  /* 0x000000ffff167224 */ /* 0x000fe200078e0059 */
[----:B------:R-:W-:Y:S01]  /*1c40*/  F2FP.F16.E4M3.UNPACK_B R43, R23.H1 ;  /* 0x00000017ff2b723e */ /* 0x000fe200030006ff */
[----:B------:R-:W-:Y:S01]  /*1c50*/  HMMA.16816.F32 R44, R36, R20, R44 ;  /* 0x00000014242c723c */ /* 0x000fe2000000182c */
[----:B------:R-:W-:-:S02]  /*1c60*/  IMAD.MOV.U32 R20, RZ, RZ, R93 ;  /* 0x000000ffff147224 */ /* 0x000fc400078e005d */
[----:B------:R-:W-:Y:S02]  /*1c70*/  IMAD.MOV.U32 R21, RZ, RZ, R95 ;  /* 0x000000ffff157224 */ /* 0x000fe400078e005f */
[----:B------:R-:W-:-:S07]  /*1c80*/  IMAD.MOV.U32 R23, RZ, RZ, R91 ;  /* 0x000000ffff177224 */ /* 0x000fce00078e005b */
[----:B------:R-:W-:Y:S01]  /*1c90*/  HMMA.16816.F32 R48, R20, R42, R48 ;  /* 0x0000002a1430723c */ /* 0x000fe20000001830 */
[----:B------:R-:W1:Y:S01]  /*1ca0*/  LDSM.16.M88.4 R20, [R4+0x4a00] ;  /* 0x004a00000414783b */ /* 0x000e620000000200 */
[----:B------:R-:W-:Y:S02]  /*1cb0*/  F2FP.F16.E4M3.UNPACK_B R16, R16.H1 ;  /* 0x00000010ff10723e */ /* 0x000fe400030006ff */
[----:B------:R-:W-:-:S07]  /*1cc0*/  F2FP.F16.E4M3.UNPACK_B R17, R17.H1 ;  /* 0x00000011ff11723e */ /* 0x000fce00030006ff */
[----:B------:R-:W-:Y:S01]  /*1cd0*/  HMMA.16816.F32 R52, R36, R16, R52 ;  /* 0x000000102434723c */ /* 0x000fe20000001834 */
[----:B------:R-:W-:Y:S01]  /*1ce0*/  F2FP.F16.E4M3.UNPACK_B R16, R34 ;  /* 0x00000022ff10723e */ /* 0x000fe200020006ff */
[----:B------:R-:W-:Y:S01]  /*1cf0*/  IMAD.MOV.U32 R36, RZ, RZ, R92 ;  /* 0x000000ffff247224 */ /* 0x000fe200078e005c */
[----:B------:R-:W-:Y:S01]  /*1d00*/  F2FP.F16.E4M3.UNPACK_B R17, R35 ;  /* 0x00000023ff11723e */ /* 0x000fe200020006ff */
[----:B------:R-:W-:Y:S02]  /*1d10*/  IMAD.MOV.U32 R37, RZ, RZ, R94 ;  /* 0x000000ffff257224 */ /* 0x000fe400078e005e */
[----:B------:R-:W-:Y:S02]  /*1d20*/  IMAD.MOV.U32 R38, RZ, RZ, R88 ;  /* 0x000000ffff267224 */ /* 0x000fe400078e0058 */
[----:B------:R-:W-:Y:S01]  /*1d30*/  IMAD.MOV.U32 R39, RZ, RZ, R90 ;  /* 0x000000ffff277224 */ /* 0x000fe200078e005a */
[----:B0-----:R-:W-:Y:S02]  /*1d40*/  F2FP.F16.E4M3.UNPACK_B R26, R18.H1 ;  /* 0x00000012ff1a723e */ /* 0x001fe400030006ff */
[----:B------:R-:W-:-:S02]  /*1d50*/  F2FP.F16.E4M3.UNPACK_B R27, R19.H1 ;  /* 0x00000013ff1b723e */ /* 0x000fc400030006ff */
[----:B------:R-:W-:Y:S02]  /*1d60*/  F2FP.F16.E4M3.UNPACK_B R28, R28.H1 ;  /* 0x0000001cff1c723e */ /* 0x000fe400030006ff */
[----:B------:R-:W-:Y:S01]  /*1d70*/  HMMA.16816.F32 R16, R36, R16, RZ ;  /* 0x000000102410723c */ /* 0x000fe200000018ff */
[----:B------:R-:W-:Y:S01]  /*1d80*/  IMAD.MOV.U32 R36, RZ, RZ, R93 ;  /* 0x000000ffff247224 */ /* 0x000fe200078e005d */
[----:B------:R-:W-:Y:S01]  /*1d90*/  F2FP.F16.E4M3.UNPACK_B R29, R29.H1 ;  /* 0x0000001dff1d723e */ /* 0x000fe200030006ff */
[----:B------:R-:W-:Y:S02]  /*1da0*/  IMAD.MOV.U32 R37, RZ, RZ, R95 ;  /* 0x000000ffff257224 */ /* 0x000fe400078e005f */
[----:B------:R-:W-:Y:S02]  /*1db0*/  IMAD.MOV.U32 R38, RZ, RZ, R89 ;  /* 0x000000ffff267224 */ /* 0x000fe400078e0059 */
[----:B------:R-:W-:-:S07]  /*1dc0*/  IMAD.MOV.U32 R39, RZ, RZ, R91 ;  /* 0x000000ffff277224 */ /* 0x000fce00078e005b */
[----:B------:R-:W-:Y:S01]  /*1dd0*/  HMMA.16816.F32 R60, R36, R26, R60 ;  /* 0x0000001a243c723c */ /* 0x000fe2000000183c */
[----:B------:R-:W-:-:S07]  /*1de0*/  F2FP.F16.E4M3.UNPACK_B R26, R30.H1 ;  /* 0x0000001eff1a723e */ /* 0x000fce00030006ff */
[----:B------:R-:W-:Y:S01]  /*1df0*/  HMMA.16816.F32 R68, R36, R28, R68 ;  /* 0x0000001c2444723c */ /* 0x000fe20000001844 */
[----:B-1----:R-:W-:Y:S01]  /*1e00*/  F2FP.F16.E4M3.UNPACK_B R28, R20 ;  /* 0x00000014ff1c723e */ /* 0x002fe200020006ff */
[----:B------:R-:W-:Y:S01]  /*1e10*/  IMAD.MOV.U32 R36, RZ, RZ, R92 ;  /* 0x000000ffff247224 */ /* 0x000fe200078e005c */
[----:B------:R-:W-:Y:S01]  /*1e20*/  F2FP.F16.E4M3.UNPACK_B R29, R21 ;  /* 0x00000015ff1d723e */ /* 0x000fe200020006ff */
[----:B------:R-:W-:Y:S02]  /*1e30*/  IMAD.MOV.U32 R37, RZ, RZ, R94 ;  /* 0x000000ffff257224 */ /* 0x000fe400078e005e */
[----:B------:R-:W-:Y:S02]  /*1e40*/  IMAD.MOV.U32 R38, RZ, RZ, R88 ;  /* 0x000000ffff267224 */ /* 0x000fe400078e0058 */
[----:B------:R-:W-:Y:S01]  /*1e50*/  IMAD.MOV.U32 R39, RZ, RZ, R90 ;  /* 0x000000ffff277224 */ /* 0x000fe200078e005a */
[----:B------:R-:W-:Y:S02]  /*1e60*/  F2FP.F16.E4M3.UNPACK_B R27, R31.H1 ;  /* 0x0000001fff1b723e */ /* 0x000fe400030006ff */
[----:B------:R-:W-:-:S02]  /*1e70*/  F2FP.F16.E4M3.UNPACK_B R32, R32.H1 ;  /* 0x00000020ff20723e */ /* 0x000fc400030006ff */
[----:B------:R-:W-:Y:S02]  /*1e80*/  F2FP.F16.E4M3.UNPACK_B R33, R33.H1 ;  /* 0x00000021ff21723e */ /* 0x000fe400030006ff */
[----:B------:R-:W-:Y:S01]  /*1e90*/  HMMA.16816.F32 R28, R36, R28, RZ ;  /* 0x0000001c241c723c */ /* 0x000fe200000018ff */
[----:B------:R-:W-:Y:S02]  /*1ea0*/  IMAD.MOV.U32 R36, RZ, RZ, R93 ;  /* 0x000000ffff247224 */ /* 0x000fe400078e005d */
[----:B------:R-:W-:Y:S02]  /*1eb0*/  IMAD.MOV.U32 R37, RZ, RZ, R95 ;  /* 0x000000ffff257224 */ /* 0x000fe400078e005f */
[----:B------:R-:W-:Y:S02]  /*1ec0*/  IMAD.MOV.U32 R38, RZ, RZ, R89 ;  /* 0x000000ffff267224 */ /* 0x000fe400078e0059 */
[----:B------:R-:W-:Y:S01]  /*1ed0*/  IMAD.MOV.U32 R39, RZ, RZ, R91 ;  /* 0x000000ffff277224 */ /* 0x000fe200078e005b */
[----:B------:R-:W-:-:S02]  /*1ee0*/  IADD3.X R111, PT, PT, R84, UR8, RZ, P2, !PT ;  /* 0x00000008546f7c10 */ /* 0x000fc400097fe4ff */
[----:B------:R-:W-:Y:S02]  /*1ef0*/  F2FP.F16.E4M3.UNPACK_B R84, R24 ;  /* 0x00000018ff54723e */ /* 0x000fe400020006ff */
[----:B------:R-:W-:Y:S01]  /*1f00*/  F2FP.F16.E4M3.UNPACK_B R85, R25 ;  /* 0x00000019ff55723e */ /* 0x000fe200020006ff */
[----:B------:R-:W2:Y:S01]  /*1f10*/  LDG.E.U8 R110, desc[UR10][R110.64] ;  /* 0x0000000a6e6e7981 */ /* 0x000ea2000c1e1100 */
[----:B------:R-:W-:Y:S01]  /*1f20*/  HMMA.16816.F32 R80, R36, R26, R80 ;  /* 0x0000001a2450723c */ /* 0x000fe20000001850 */
[----:B------:R-:W-:Y:S01]  /*1f30*/  F2FP.F16.E4M3.UNPACK_B R26, R34.H1 ;  /* 0x00000022ff1a723e */ /* 0x000fe200030006ff */
[----:B------:R-:W-:Y:S01]  /*1f40*/  IMAD.MOV.U32 R34, RZ, RZ, R89 ;  /* 0x000000ffff227224 */ /* 0x000fe200078e0059 */
[----:B------:R-:W-:Y:S01]  /*1f50*/  F2FP.F16.E4M3.UNPACK_B R27, R35.H1 ;  /* 0x00000023ff1b723e */ /* 0x000fe200030006ff */
[----:B------:R-:W-:-:S04]  /*1f60*/  IMAD.MOV.U32 R35, RZ, RZ, R91 ;  /* 0x000000ffff237224 */ /* 0x000fc800078e005b */
[----:B------:R-:W-:Y:S01]  /*1f70*/  HMMA.16816.F32 R12, R36, R32, R12 ;  /* 0x00000020240c723c */ /* 0x000fe2000000180c */
[----:B------:R-:W-:Y:S02]  /*1f80*/  IMAD.MOV.U32 R36, RZ, RZ, R92 ;  /* 0x000000ffff247224 */ /* 0x000fe400078e005c */
[----:B------:R-:W-:Y:S02]  /*1f90*/  IMAD.MOV.U32 R37, RZ, RZ, R94 ;  /* 0x000000ffff257224 */ /* 0x000fe400078e005e */
[----:B------:R-:W-:Y:S02]  /*1fa0*/  IMAD.MOV.U32 R38, RZ, RZ, R88 ;  /* 0x000000ffff267224 */ /* 0x000fe400078e0058 */
[----:B------:R-:W-:Y:S02]  /*1fb0*/  IMAD.MOV.U32 R39, RZ, RZ, R90 ;  /* 0x000000ffff277224 */ /* 0x000fe400078e005a */
[----:B------:R-:W-:Y:S02]  /*1fc0*/  IMAD.MOV.U32 R32, RZ, RZ, R93 ;  /* 0x000000ffff207224 */ /* 0x000fe400078e005d */
[----:B------:R-:W-:-:S03]  /*1fd0*/  IMAD.MOV.U32 R33, RZ, RZ, R95 ;  /* 0x000000ffff217224 */ /* 0x000fc600078e005f */
[----:B------:R-:W-:Y:S08]  /*1fe0*/  HMMA.16816.F32 R84, R36, R84, RZ ;  /* 0x000000542454723c */ /* 0x000ff000000018ff */
[----:B------:R-:W-:Y:S01]  /*1ff0*/  HMMA.16816.F32 R16, R32, R26, R16 ;  /* 0x0000001a2010723c */ /* 0x000fe20000001810 */
[----:B------:R-:W-:Y:S02]  /*2000*/  F2FP.F16.E4M3.UNPACK_B R26, R20.H1 ;  /* 0x00000014ff1a723e */ /* 0x000fe400030006ff */
[----:B------:R-:W-:-:S02]  /*2010*/  F2FP.F16.E4M3.UNPACK_B R27, R21.H1 ;  /* 0x00000015ff1b723e */ /* 0x000fc400030006ff */
[----:B------:R-:W-:-:S05]  /*2020*/  F2FP.F16.E4M3.UNPACK_B R20, R24.H1 ;  /* 0x00000018ff14723e */ /* 0x000fca00030006ff */
[----:B------:R-:W-:Y:S01]  /*2030*/  HMMA.16816.F32 R28, R32, R26, R28 ;  /* 0x0000001a201c723c */ /* 0x000fe2000000181c */
[----:B------:R-:W0:Y:S01]  /*2040*/  LDSM.16.M88.4 R32, [R4+0x4c00] ;  /* 0x004c00000420783b */ /* 0x000e220000000200 */
[----:B------:R-:W-:Y:S01]  /*2050*/  F2FP.F16.E4M3.UNPACK_B R21, R25.H1 ;  /* 0x00000019ff15723e */ /* 0x000fe200030006ff */
[----:B------:R-:W-:Y:S02]  /*2060*/  IMAD.MOV.U32 R24, RZ, RZ, R93 ;  /* 0x000000ffff187224 */ /* 0x000fe400078e005d */
[----:B------:R-:W-:Y:S02]  /*2070*/  IMAD.MOV.U32 R25, RZ, RZ, R95 ;  /* 0x000000ffff197224 */ /* 0x000fe400078e005f */
[----:B------:R-:W-:Y:S02]  /*2080*/  IMAD.MOV.U32 R26, RZ, RZ, R89 ;  /* 0x000000ffff1a7224 */ /* 0x000fe400078e0059 */
[----:B------:R-:W-:Y:S01]  /*2090*/  IMAD.MOV.U32 R27, RZ, RZ, R91 ;  /* 0x000000ffff1b7224 */ /* 0x000fe200078e005b */
[----:B------:R-:W-:-:S02]  /*20a0*/  F2FP.F16.E4M3.UNPACK_B R36, R22 ;  /* 0x00000016ff24723e */ /* 0x000fc400020006ff */
[----:B------:R-:W-:-:S04]  /*20b0*/  F2FP.F16.E4M3.UNPACK_B R37, R23 ;  /* 0x00000017ff25723e */ /* 0x000fc800020006ff */
[----:B------:R-:W-:Y:S01]  /*20c0*/  HMMA.16816.F32 R84, R24, R20, R84 ;  /* 0x000000141854723c */ /* 0x000fe20000001854 */
[----:B------:R-:W-:Y:S02]  /*20d0*/  IMAD.MOV.U32 R24, RZ, RZ, R92 ;  /* 0x000000ffff187224 */ /* 0x000fe400078e005c */
[----:B------:R-:W-:Y:S02]  /*20e0*/  IMAD.MOV.U32 R25, RZ, RZ, R94 ;  /* 0x000000ffff197224 */ /* 0x000fe400078e005e */
[----:B------:R-:W-:Y:S02]  /*20f0*/  IMAD.MOV.U32 R26, RZ, RZ, R88 ;  /* 0x000000ffff1a7224 */ /* 0x000fe400078e0058 */
[----:B------:R-:W-:-:S07]  /*2100*/  IMAD.MOV.U32 R27, RZ, RZ, R90 ;  /* 0x000000ffff1b7224 */ /* 0x000fce00078e005a */
[----:B------:R-:W-:Y:S01]  /*2110*/  HMMA.16816.F32 R36, R24, R36, RZ ;  /* 0x000000241824723c */ /* 0x000fe200000018ff */
[----:B------:R-:W-:Y:S01]  /*2120*/  F2FP.F16.E4M3.UNPACK_B R24, R22.H1 ;  /* 0x00000016ff18723e */ /* 0x000fe200030006ff */
[----:B------:R-:W-:Y:S01]  /*2130*/  IMAD.MOV.U32 R20, RZ, RZ, R93 ;  /* 0x000000ffff147224 */ /* 0x000fe200078e005d */
[----:B------:R-:W-:Y:S01]  /*2140*/  F2FP.F16.E4M3.UNPACK_B R25, R23.H1 ;  /* 0x00000017ff19723e */ /* 0x000fe200030006ff */
[----:B------:R-:W-:Y:S02]  /*2150*/  IMAD.MOV.U32 R21, RZ, RZ, R95 ;  /* 0x000000ffff157224 */ /* 0x000fe400078e005f */
[----:B------:R-:W-:Y:S02]  /*2160*/  IMAD.MOV.U32 R22, RZ, RZ, R89 ;  /* 0x000000ffff167224 */ /* 0x000fe400078e0059 */
[----:B------:R-:W-:-:S12]  /*2170*/  IMAD.MOV.U32 R23, RZ, RZ, R91 ;  /* 0x000000ffff177224 */ /* 0x000fd800078e005b */
[----:B------:R-:W-:Y:S01]  /*2180*/  HMMA.16816.F32 R36, R20, R24, R36 ;  /* 0x000000181424723c */ /* 0x000fe20000001824 */
[----:B0-----:R-:W-:Y:S01]  /*2190*/  F2FP.F16.E4M3.UNPACK_B R24, R32 ;  /* 0x00000020ff18723e */ /* 0x001fe200020006ff */
[----:B------:R-:W-:Y:S01]  /*21a0*/  IMAD.MOV.U32 R20, RZ, RZ, R92 ;  /* 0x000000ffff147224 */ /* 0x000fe200078e005c */
[----:B------:R-:W-:Y:S01]  /*21b0*/  F2FP.F16.E4M3.UNPACK_B R25, R33 ;  /* 0x00000021ff19723e */ /* 0x000fe200020006ff */
[----:B------:R-:W-:Y:S02]  /*21c0*/  IMAD.MOV.U32 R21, RZ, RZ, R94 ;  /* 0x000000ffff157224 */ /* 0x000fe400078e005e */
[----:B------:R-:W-:Y:S02]  /*21d0*/  IMAD.MOV.U32 R22, RZ, RZ, R88 ;  /* 0x000000ffff167224 */ /* 0x000fe400078e0058 */
[----:B------:R-:W-:-:S07]  /*21e0*/  IMAD.MOV.U32 R23, RZ, RZ, R90 ;  /* 0x000000ffff177224 */ /* 0x000fce00078e005a */
[----:B------:R-:W-:Y:S01]  /*21f0*/  HMMA.16816.F32 R20, R20, R24, RZ ;  /* 0x000000181414723c */ /* 0x000fe200000018ff */
[----:B------:R-:W-:-:S04]  /*2200*/  IADD3 R24, P2, PT, R101, UR4, RZ ;  /* 0x0000000465187c10 */ /* 0x000fc8000ff5e0ff */
[----:B------:R-:W-:-:S05]  /*2210*/  IADD3.X R25, PT, PT, R100, UR8, RZ, P2, !PT ;  /* 0x0000000864197c10 */ /* 0x000fca00097fe4ff */
[----:B------:R0:W2:Y:S02]  /*2220*/  LDG.E.U8 R107, desc[UR10][R24.64] ;  /* 0x0000000a186b7981 */ /* 0x0000a4000c1e1100 */
[----:B0-----:R-:W-:-:S04]  /*2230*/  IADD3 R24, P2, PT, R99, UR4, RZ ;  /* 0x0000000463187c10 */ /* 0x001fc8000ff5e0ff */
[----:B------:R-:W-:-:S05]  /*2240*/  IADD3.X R25, PT, PT, R98, UR8, RZ, P2, !PT ;  /* 0x0000000862197c10 */ /* 0x000fca00097fe4ff */
[----:B------:R3:W2:Y:S02]  /*2250*/  LDG.E.U8 R106, desc[UR10][R24.64] ;  /* 0x0000000a186a7981 */ /* 0x0006a4000c1e1100 */
[----:B---3--:R-:W-:Y:S01]  /*2260*/  IADD3 R24, P2, PT, R97, UR4, RZ ;  /* 0x0000000461187c10 */ /* 0x008fe2000ff5e0ff */
[----:B------:R-:W-:Y:S01]  /*2270*/  IMAD.MOV.U32 R42, RZ, RZ, R89 ;  /* 0x000000ffff2a7224 */ /* 0x000fe200078e0059 */
[----:B------:R-:W-:Y:S01]  /*2280*/  F2FP.F16.E4M3.UNPACK_B R32, R32.H1 ;  /* 0x00000020ff20723e */ /* 0x000fe200030006ff */
[----:B------:R-:W-:Y:S01]  /*2290*/  IMAD.MOV.U32 R43, RZ, RZ, R91 ;  /* 0x000000ffff2b7224 */ /* 0x000fe200078e005b */
[----:B------:R-:W-:Y:S02]  /*22a0*/  F2FP.F16.E4M3.UNPACK_B R33, R33.H1 ;  /* 0x00000021ff21723e */ /* 0x000fe400030006ff */
[----:B----4-:R-:W-:-:S05]  /*22b0*/  IADD3.X R25, PT, PT, R41, UR8, RZ, P2, !PT ;  /* 0x0000000829197c10 */ /* 0x010fca00097fe4ff */
[----:B------:R0:W3:Y:S04]  /*22c0*/  LDG.E.U8 R108, desc[UR10][R24.64] ;  /* 0x0000000a186c7981 */ /* 0x0000e8000c1e1100 */
[----:B0-----:R-:W0:Y:S01]  /*22d0*/  LDSM.16.M88.4 R24, [R4+0x4e00] ;  /* 0x004e00000418783b */ /* 0x001e220000000200 */
[----:B------:R-:W-:Y:S01]  /*22e0*/  BAR.SYNC.DEFER_BLOCKING 0x0 ;  /* 0x0000000000007b1d */ /* 0x000fe20000010000 */
[----:B------:R-:W-:-:S05]  /*22f0*/  IMAD.MOV.U32 R41, RZ, RZ, R95 ;  /* 0x000000ffff297224 */ /* 0x000fca00078e005f */
[----:B------:R1:W-:Y:S02]  /*2300*/  STS.U8 [R5+UR6+0x4000], R40 ;  /* 0x0040002805007988 */ /* 0x0003e40008000006 */
[----:B-1----:R-:W-:-:S07]  /*2310*/  IMAD.MOV.U32 R40, RZ, RZ, R93 ;  /* 0x000000ffff287224 */ /* 0x002fce00078e005d */
[----:B------:R-:W-:Y:S01]  /*2320*/  HMMA.16816.F32 R20, R40, R32, R20 ;  /* 0x000000202814723c */ /* 0x000fe20000001814 */
[----:B------:R-:W-:Y:S01]  /*2330*/  F2FP.F16.E4M3.UNPACK_B R32, R34 ;  /* 0x00000022ff20723e */ /* 0x000fe200020006ff */
[----:B------:R-:W-:Y:S01]  /*2340*/  IMAD.MOV.U32 R40, RZ, RZ, R92 ;  /* 0x000000ffff287224 */ /* 0x000fe200078e005c */
[----:B------:R-:W-:Y:S01]  /*2350*/  F2FP.F16.E4M3.UNPACK_B R33, R35 ;  /* 0x00000023ff21723e */ /* 0x000fe200020006ff */
[----:B------:R-:W-:Y:S02]  /*2360*/  IMAD.MOV.U32 R41, RZ, RZ, R94 ;  /* 0x000000ffff297224 */ /* 0x000fe400078e005e */
[----:B------:R-:W-:Y:S02]  /*2370*/  IMAD.MOV.U32 R42, RZ, RZ, R88 ;  /* 0x000000ffff2a7224 */ /* 0x000fe400078e0058 */
[----:B------:R-:W-:-:S07]  /*2380*/  IMAD.MOV.U32 R43, RZ, RZ, R90 ;  /* 0x000000ffff2b7224 */ /* 0x000fce00078e005a */
[----:B------:R-:W-:Y:S01]  /*2390*/  HMMA.16816.F32 R40, R40, R32, RZ ;  /* 0x000000202828723c */ /* 0x000fe200000018ff */
[----:B-----5:R1:W-:Y:S01]  /*23a0*/  STS.U8 [R5+UR6+0x4400], R96 ;  /* 0x0044006005007988 */ /* 0x0203e20008000006 */
[----:B------:R-:W-:Y:S01]  /*23b0*/  F2FP.F16.E4M3.UNPACK_B R97, R35.H1 ;  /* 0x00000023ff61723e */ /* 0x000fe200030006ff */
[----:B------:R-:W-:Y:S02]  /*23c0*/  IMAD.MOV.U32 R32, RZ, RZ, R93 ;  /* 0x000000ffff207224 */ /* 0x000fe400078e005d */
[----:B------:R-:W-:Y:S02]  /*23d0*/  IMAD.MOV.U32 R33, RZ, RZ, R95 ;  /* 0x000000ffff217224 */ /* 0x000fe400078e005f */
[----:B------:R-:W-:Y:S01]  /*23e0*/  IMAD.MOV.U32 R35, RZ, RZ, R91 ;  /* 0x000000ffff237224 */ /* 0x000fe200078e005b */
[----:B-1----:R-:W-:Y:S01]  /*23f0*/  F2FP.F16.E4M3.UNPACK_B R96, R34.H1 ;  /* 0x00000022ff60723e */ /* 0x002fe200030006ff */
[----:B------:R-:W-:-:S11]  /*2400*/  IMAD.MOV.U32 R34, RZ, RZ, R89 ;  /* 0x000000ffff227224 */ /* 0x000fd600078e0059 */
[----:B------:R-:W-:Y:S01]  /*2410*/  HMMA.16816.F32 R32, R32, R96, R40 ;  /* 0x000000602020723c */ /* 0x000fe20000001828 */
[----:B0-----:R-:W-:Y:S01]  /*2420*/  F2FP.F16.E4M3.UNPACK_B R96, R24 ;  /* 0x00000018ff60723e */ /* 0x001fe200020006ff */
[----:B------:R-:W-:Y:S01]  /*2430*/  IMAD.MOV.U32 R40, RZ, RZ, R92 ;  /* 0x000000ffff287224 */ /* 0x000fe200078e005c */
[----:B------:R-:W-:Y:S01]  /*2440*/  F2FP.F16.E4M3.UNPACK_B R97, R25 ;  /* 0x00000019ff61723e */ /* 0x000fe200020006ff */
[----:B------:R-:W-:Y:S02]  /*2450*/  IMAD.MOV.U32 R41, RZ, RZ, R94 ;  /* 0x000000ffff297224 */ /* 0x000fe400078e005e */
[----:B------:R-:W-:Y:S02]  /*2460*/  IMAD.MOV.U32 R42, RZ, RZ, R88 ;  /* 0x000000ffff2a7224 */ /* 0x000fe400078e0058 */
[----:B------:R-:W-:Y:S01]  /*2470*/  IMAD.MOV.U32 R43, RZ, RZ, R90 ;  /* 0x000000ffff2b7224 */ /* 0x000fe200078e005a */
[----:B------:R-:W-:Y:S01]  /*2480*/  F2FP.F16.E4M3.UNPACK_B R100, R26 ;  /* 0x0000001aff64723e */ /* 0x000fe200020006ff */
[----:B------:R-:W-:-:S05]  /*2490*/  IMAD.MOV.U32 R98, RZ, RZ, R88 ;  /* 0x000000ffff627224 */ /* 0x000fca00078e0058 */
[----:B------:R-:W-:Y:S01]  /*24a0*/  HMMA.16816.F32 R40, R40, R96, RZ ;  /* 0x000000602828723c */ /* 0x000fe200000018ff */
[----:B------:R-:W-:Y:S01]  /*24b0*/  IMAD.MOV.U32 R96, RZ, RZ, R92 ;  /* 0x000000ffff607224 */ /* 0x000fe200078e005c */
[----:B------:R-:W-:Y:S01]  /*24c0*/  F2FP.F16.E4M3.UNPACK_B R101, R27 ;  /* 0x0000001bff65723e */ /* 0x000fe200020006ff */
[----:B------:R-:W-:Y:S02]  /*24d0*/  IMAD.MOV.U32 R97, RZ, RZ, R94 ;  /* 0x000000ffff617224 */ /* 0x000fe400078e005e */
[----:B------:R-:W-:Y:S01]  /*24e0*/  IMAD.MOV.U32 R99, RZ, RZ, R90 ;  /* 0x000000ffff637224 */ /* 0x000fe200078e005a */
[----:B------:R-:W-:Y:S01]  /*24f0*/  F2FP.F16.E4M3.UNPACK_B R24, R24.H1 ;  /* 0x00000018ff18723e */ /* 0x000fe200030006ff */
[----:B------:R-:W-:Y:S01]  /*2500*/  IMAD.MOV.U32 R102, RZ, RZ, R89 ;  /* 0x000000ffff667224 */ /* 0x000fe200078e0059 */
[----:B------:R-:W-:Y:S01]  /*2510*/  F2FP.F16.E4M3.UNPACK_B R25, R25.H1 ;  /* 0x00000019ff19723e */ /* 0x000fe200030006ff */
[----:B------:R-:W-:-:S03]  /*2520*/  IMAD.MOV.U32 R103, RZ, RZ, R91 ;  /* 0x000000ffff677224 */ /* 0x000fc600078e005b */
[----:B------:R-:W-:Y:S01]  /*2530*/  HMMA.16816.F32 R96, R96, R100, RZ ;  /* 0x000000646060723c */ /* 0x000fe200000018ff */
[----:B------:R-:W-:Y:S02]  /*2540*/  IMAD.MOV.U32 R100, RZ, RZ, R93 ;  /* 0x000000ffff647224 */ /* 0x000fe400078e005d */
[----:B------:R-:W-:Y:S01]  /*2550*/  IMAD.MOV.U32 R101, RZ, RZ, R95 ;  /* 0x000000ffff657224 */ /* 0x000fe200078e005f */
[----:B--2---:R0:W-:Y:S01]  /*2560*/  STS.U8 [R5+UR6+0x4800], R7 ;  /* 0x0048000705007988 */ /* 0x0041e20008000006 */
[----:B------:R-:W-:-:S05]  /*2570*/  FMUL R88, R85, UR13 ;  /* 0x0000000d55587c20 */ /* 0x000fca0008400000 */
[----:B------:R-:W-:Y:S01]  /*2580*/  HMMA.16816.F32 R40, R100, R24, R40 ;  /* 0x000000186428723c */ /* 0x000fe20000001828 */
[----:B------:R-:W-:Y:S01]  /*2590*/  F2FP.F16.E4M3.UNPACK_B R100, R26.H1 ;  /* 0x0000001aff64723e */ /* 0x000fe200030006ff */
[----:B------:R-:W-:Y:S02]  /*25a0*/  IMAD.MOV.U32 R26, RZ, RZ, R89 ;  /* 0x000000ffff1a7224 */ /* 0x000fe400078e0059 */
[----:B------:R-:W-:Y:S01]  /*25b0*/  FMUL R89, R8, UR13 ;  /* 0x0000000d08597c20 */ /* 0x000fe20008400000 */
[----:B0-----:R-:W-:Y:S01]  /*25c0*/  FMUL R7, R84, UR13 ;  /* 0x0000000d54077c20 */ /* 0x001fe20008400000 */
[----:B------:R-:W-:-:S04]  /*25d0*/  FMUL R90, R10, UR13 ;  /* 0x0000000d0a5a7c20 */ /* 0x000fc80008400000 */
[----:B------:R-:W-:Y:S01]  /*25e0*/  FMNMX3 R7, R7, R88, R89, !PT ;  /* 0x0000005807077276 */ /* 0x000fe20007800059 */
[----:B------:R-:W-:Y:S01]  /*25f0*/  FMUL R88, R86, UR13 ;  /* 0x0000000d56587c20 */ /* 0x000fe20008400000 */
[----:B------:R-:W-:-:S05]  /*2600*/  FMUL R89, R87, UR13 ;  /* 0x0000000d57597c20 */ /* 0x000fca0008400000 */
        /* <DEDUP_REMOVED lines=29> */
[----:B------:R-:W-:Y:S01]  /*27e0*/  FMUL R90, R16, UR13 ;  /* 0x0000000d105a7c20 */ /* 0x000fe20008400000 */
[----:B------:R-:W-:-:S04]  /*27f0*/  F2FP.F16.E4M3.UNPACK_B R101, R27.H1 ;  /* 0x0000001bff65723e */ /* 0x000fc800030006ff */
[----:B------:R-:W-:Y:S01]  /*2800*/  FMNMX3 R7, R7, R88, R90, !PT ;  /* 0x0000005807077276 */ /* 0x000fe2000780005a */
[----:B------:R-:W-:Y:S01]  /*2810*/  FMUL R88, R17, UR13 ;  /* 0x0000000d11587c20 */ /* 0x000fe20008400000 */
[----:B------:R-:W-:Y:S01]  /*2820*/  FMUL R90, R28, UR13 ;  /* 0x0000000d1c5a7c20 */ /* 0x000fe20008400000 */
[----:B------:R-:W-:Y:S02]  /*2830*/  IMAD.MOV.U32 R24, RZ, RZ, R93 ;  /* 0x000000ffff187224 */ /* 0x000fe400078e005d */
[----:B------:R-:W-:Y:S02]  /*2840*/  IMAD.MOV.U32 R25, RZ, RZ, R95 ;  /* 0x000000ffff197224 */ /* 0x000fe400078e005f */
[----:B------:R-:W-:Y:S01]  /*2850*/  IMAD.MOV.U32 R27, RZ, RZ, R91 ;  /* 0x000000ffff1b7224 */ /* 0x000fe200078e005b */
[----:B------:R-:W-:Y:S01]  /*2860*/  FMNMX3 R7, R7, R88, R90, !PT ;  /* 0x0000005807077276 */ /* 0x000fe2000780005a */
[----:B------:R-:W-:Y:S01]  /*2870*/  FMUL R88, R29, UR13 ;  /* 0x0000000d1d587c20 */ /* 0x000fe20008400000 */
[----:B------:R-:W-:-:S04]  /*2880*/  FMUL R90, R36, UR13 ;  /* 0x0000000d245a7c20 */ /* 0x000fc80008400000 */
[----:B------:R-:W-:Y:S01]  /*2890*/  HMMA.16816.F32 R24, R24, R100, R96 ;  /* 0x000000641818723c */ /* 0x000fe20000001860 */
        /* <DEDUP_REMOVED lines=14> */
[----:B------:R-:W-:-:S04]  /*2980*/  FMUL R90, R54, UR13 ;  /* 0x0000000d365a7c20 */ /* 0x000fc80008400000 */
[----:B------:R-:W-:Y:S01]  /*2990*/  FMNMX R88, R7, R88, !PT ;  /* 0x0000005807587209 */ /* 0x000fe20007800000 */
[----:B------:R-:W-:-:S05]  /*29a0*/  FMUL R7, R51, UR13 ;  /* 0x0000000d33077c20 */ /* 0x000fca0008400000 */
[----:B------:R-:W-:Y:S02]  /*29b0*/  FMNMX3 R89, R89, R7, R90, !PT ;  /* 0x0000000759597276 */ /* 0x000fe4000780005a */
[----:B------:R-:W0:Y:S01]  /*29c0*/  SHFL.BFLY PT, R7, R88, 0x2, 0x1f ;  /* 0x0c401f0058077f89 */ /* 0x000e2200000e0000 */
        /* <DEDUP_REMOVED lines=10> */
[----:B0-----:R-:W-:Y:S01]  /*2a70*/  FMNMX R88, R88, R7, !PT ;  /* 0x0000000758587209 */ /* 0x001fe20007800000 */
        /* <DEDUP_REMOVED lines=13> */
[----:B0-----:R-:W-:Y:S01]  /*2b50*/  FMNMX3 R7, R88, R7, R104, !PT ;  /* 0x0000000758077276 */ /* 0x001fe20007800068 */
[----:B------:R-:W-:-:S04]  /*2b60*/  FMUL R88, R39, UR13 ;  /* 0x0000000d27587c20 */ /* 0x000fc80008400000 */
[--C-:B------:R-:W-:Y:S01]  /*2b70*/  FFMA R8, R8, UR13, -R7.reuse ;  /* 0x0000000d08087c23 */ /* 0x100fe20008000807 */
[----:B------:R-:W-:Y:S01]  /*2b80*/  FMNMX3 R88, R89, R88, R90, !PT ;  /* 0x0000005859587276 */ /* 0x000fe2000780005a */
[----:B------:R-:W-:Y:S01]  /*2b90*/  FMUL R89, R23, UR13 ;  /* 0x0000000d17597c20 */ /* 0x000fe20008400000 */
[----:B------:R-:W-:Y:S01]  /*2ba0*/  FMUL R90, R34, UR13 ;  /* 0x0000000d225a7c20 */ /* 0x000fe20008400000 */
[----:B------:R-:W-:Y:S01]  /*2bb0*/  FMUL R8, R8, 1.4426950216293334961 ;  /* 0x3fb8aa3b08087820 */ /* 0x000fe20000400000 */
[----:B------:R-:W-:-:S03]  /*2bc0*/  FFMA R44, R44, UR13, -R7 ;  /* 0x0000000d2c2c7c23 */ /* 0x000fc60008000807 */
[----:B------:R-:W-:Y:S01]  /*2bd0*/  FMNMX3 R88, R88, R89, R90, !PT ;  /* 0x0000005958587276 */ /* 0x000fe2000780005a */
[--C-:B------:R-:W-:Y:S01]  /*2be0*/  FFMA R90, R9, UR13, -R7.reuse ;  /* 0x0000000d095a7c23 */ /* 0x100fe20008000807 */
[----:B------:R-:W-:Y:S01]  /*2bf0*/  FMUL R44, R44, 1.4426950216293334961 ;  /* 0x3fb8aa3b2c2c7820 */ /* 0x000fe20000400000 */
[----:B------:R0:W-:Y:S01]  /*2c00*/  MUFU.EX2 R9, R8 ;  /* 0x0000000800097308 */ /* 0x0001e20000000800 */
[----:B------:R-:W-:Y:S01]  /*2c10*/  FMUL R89, R42, UR13 ;  /* 0x0000000d2a597c20 */ /* 0x000fe20008400000 */
[----:B------:R-:W-:Y:S01]  /*2c20*/  FFMA R118, R45, UR13, -R7 ;  /* 0x0000000d2d767c23 */ /* 0x000fe20008000807 */
[----:B------:R-:W-:Y:S01]  /*2c30*/  FMUL R45, R43, UR13 ;  /* 0x0000000d2b2d7c20 */ /* 0x000fe20008400000 */
[----:B0-----:R-:W-:-:S04]  /*2c40*/  FMUL R8, R35, UR13 ;  /* 0x0000000d23087c20 */ /* 0x001fc80008400000 */
[----:B------:R0:W-:Y:S01]  /*2c50*/  MUFU.EX2 R119, R44 ;  /* 0x0000002c00777308 */ /* 0x0001e20000000800 */
[----:B------:R-:W-:Y:S01]  /*2c60*/  FMNMX3 R8, R88, R8, R89, !PT ;  /* 0x0000000858087276 */ /* 0x000fe20007800059 */
[----:B0-----:R-:W-:-:S05]  /*2c70*/  FMUL R44, R26, UR13 ;  /* 0x0000000d1a2c7c20 */ /* 0x001fca0008400000 */
[----:B------:R-:W-:Y:S01]  /*2c80*/  FMNMX3 R8, R8, R45, R44, !PT ;  /* 0x0000002d08087276 */ /* 0x000fe2000780002c */
[----:B------:R-:W-:-:S05]  /*2c90*/  FMUL R44, R27, UR13 ;  /* 0x0000000d1b2c7c20 */ /* 0x000fca0008400000 */
[----:B------:R-:W-:-:S05]  /*2ca0*/  FMNMX R8, R44, R8, !PT ;  /* 0x000000082c087209 */ /* 0x000fca0007800000 */
[----:B------:R-:W0:Y:S01]  /*2cb0*/  SHFL.BFLY PT, R44, R8, 0x2, 0x1f ;  /* 0x0c401f00082c7f89 */ /* 0x000e2200000e0000 */
[--C-:B------:R-:W-:Y:S01]  /*2cc0*/  FFMA R84, R84, UR13, -R7.reuse ;  /* 0x0000000d54547c23 */ /* 0x100fe20008000807 */
[----:B------:R-:W-:Y:S01]  /*2cd0*/  FFMA R85, R85, UR13, -R7 ;  /* 0x0000000d55557c23 */ /* 0x000fe20008000807 */
[----:B0-----:R-:W-:-:S05]  /*2ce0*/  FMNMX R8, R8, R44, !PT ;  /* 0x0000002c08087209 */ /* 0x001fca0007800000 */
[----:B------:R-:W0:Y:S01]  /*2cf0*/  SHFL.BFLY PT, R44, R8, 0x1, 0x1f ;  /* 0x0c201f00082c7f89 */ /* 0x000e2200000e0000 */
[----:B------:R-:W-:Y:S01]  /*2d00*/  FMUL R84, R84, 1.4426950216293334961 ;  /* 0x3fb8aa3b54547820 */ /* 0x000fe20000400000 */
[----:B------:R-:W-:Y:S01]  /*2d10*/  FMUL R85, R85, 1.4426950216293334961 ;  /* 0x3fb8aa3b55557820 */ /* 0x000fe20000400000 */
[----:B------:R-:W-:-:S04]  /*2d20*/  FMUL R90, R90, 1.4426950216293334961 ;  /* 0x3fb8aa3b5a5a7820 */ /* 0x000fc80000400000 */
[----:B------:R-:W-:Y:S01]  /*2d30*/  MUFU.EX2 R84, R84 ;  /* 0x0000005400547308 */ /* 0x000fe20000000800 */
[--C-:B------:R-:W-:Y:S01]  /*2d40*/  FFMA R116, R49, UR13, -R7.reuse ;  /* 0x0000000d31747c23 */ /* 0x100fe20008000807 */
[----:B------:R-:W-:-:S06]  /*2d50*/  FFMA R48, R48, UR13, -R7 ;  /* 0x0000000d30307c23 */ /* 0x000fcc0008000807 */
[----:B------:R-:W1:Y:S01]  /*2d60*/  MUFU.EX2 R85, R85 ;  /* 0x0000005500557308 */ /* 0x000e620000000800 */
[----:B------:R-:W-:Y:S01]  /*2d70*/  FMUL R118, R118, 1.4426950216293334961 ;  /* 0x3fb8aa3b76767820 */ /* 0x000fe20000400000 */
[----:B------:R-:W-:Y:S01]  /*2d80*/  FMUL R116, R116, 1.4426950216293334961 ;  /* 0x3fb8aa3b74747820 */ /* 0x000fe20000400000 */
[----:B0-----:R-:W-:-:S05]  /*2d90*/  FMNMX3 R8, R8, R44, R105, !PT ;  /* 0x0000002c08087276 */ /* 0x001fca0007800069 */
[----:B------:R-:W0:Y:S01]  /*2da0*/  MUFU.EX2 R90, R90 ;  /* 0x0000005a005a7308 */ /* 0x000e220000000800 */
[----:B------:R-:W-:Y:S01]  /*2db0*/  FMUL R48, R48, 1.4426950216293334961 ;  /* 0x3fb8aa3b30307820 */ /* 0x000fe20000400000 */
[--C-:B------:R-:W-:Y:S01]  /*2dc0*/  FFMA R11, R11, UR13, -R8.reuse ;  /* 0x0000000d0b0b7c23 */ /* 0x100fe20008000808 */
[----:B------:R-:W-:-:S03]  /*2dd0*/  FFMA R99, R51, UR13, -R8 ;  /* 0x0000000d33637c23 */ /* 0x000fc60008000808 */
[----:B------:R-:W-:Y:S02]  /*2de0*/  FMUL R11, R11, 1.4426950216293334961 ;  /* 0x3fb8aa3b0b0b7820 */ /* 0x000fe40000400000 */
[----:B------:R-:W2:Y:S01]  /*2df0*/  MUFU.EX2 R118, R118 ;  /* 0x0000007600767308 */ /* 0x000ea20000000800 */
[--C-:B------:R-:W-:Y:S01]  /*2e00*/  FFMA R12, R12, UR13, -R7.reuse ;  /* 0x0000000d0c0c7c23 */ /* 0x100fe20008000807 */
[----:B------:R-:W-:Y:S01]  /*2e10*/  FFMA R13, R13, UR13, -R7 ;  /* 0x0000000d0d0d7c23 */ /* 0x000fe20008000807 */
[--C-:B------:R-:W-:Y:S01]  /*2e20*/  FFMA R46, R46, UR13, -R8.reuse ;  /* 0x0000000d2e2e7c23 */ /* 0x100fe20008000808 */
[--C-:B------:R-:W-:Y:S01]  /*2e30*/  FFMA R47, R47, UR13, -R8.reuse ;  /* 0x0000000d2f2f7c23 */ /* 0x100fe20008000808 */
[----:B------:R-:W-:-:S03]  /*2e40*/  FFMA R50, R50, UR13, -R8 ;  /* 0x0000000d32327c23 */ /* 0x000fc60008000808 */
[----:B------:R-:W-:Y:S01]  /*2e50*/  MUFU.EX2 R117, R48 ;  /* 0x0000003000757308 */ /* 0x000fe20000000800 */
[----:B------:R-:W-:Y:S01]  /*2e60*/  FMUL R99, R99, 1.4426950216293334961 ;  /* 0x3fb8aa3b63637820 */ /* 0x000fe20000400000 */
[----:B------:R-:W-:Y:S01]  /*2e70*/  FMUL R12, R12, 1.4426950216293334961 ;  /* 0x3fb8aa3b0c0c7820 */ /* 0x000fe20000400000 */
[----:B------:R-:W-:-:S05]  /*2e80*/  FMUL R13, R13, 1.4426950216293334961 ;  /* 0x3fb8aa3b0d0d7820 */ /* 0x000fca0000400000 */
[----:B------:R-:W4:Y:S01]  /*2e90*/  MUFU.EX2 R116, R116 ;  /* 0x0000007400747308 */ /* 0x000f220000000800 */
[--C-:B------:R-:W-:Y:S01]  /*2ea0*/  FFMA R86, R86, UR13, -R8.reuse ;  /* 0x0000000d56567c23 */ /* 0x100fe20008000808 */
[----:B------:R-:W-:Y:S01]  /*2eb0*/  FFMA R87, R87, UR13, -R8 ;  /* 0x0000000d57577c23 */ /* 0x000fe20008000808 */
[----:B------:R-:W-:Y:S01]  /*2ec0*/  FMUL R46, R46, 1.4426950216293334961 ;  /* 0x3fb8aa3b2e2e7820 */ /* 0x000fe20000400000 */
[----:B------:R-:W-:-:S04]  /*2ed0*/  FMUL R47, R47, 1.4426950216293334961 ;  /* 0x3fb8aa3b2f2f7820 */ /* 0x000fc80000400000 */
[----:B------:R1:W-:Y:S01]  /*2ee0*/  MUFU.EX2 R89, R11 ;  /* 0x0000000b00597308 */ /* 0x0003e20000000800 */
[----:B------:R-:W-:Y:S01]  /*2ef0*/  FMUL R50, R50, 1.4426950216293334961 ;  /* 0x3fb8aa3b32327820 */ /* 0x000fe20000400000 */
[----:B------:R-:W-:Y:S01]  /*2f00*/  FFMA R114, R53, UR13, -R7 ;  /* 0x0000000d35727c23 */ /* 0x000fe20008000807 */
[----:B-1----:R-:W-:Y:S01]  /*2f10*/  FADD R11, R84, R85 ;  /* 0x00000055540b7221 */ /* 0x002fe20000000000 */
[----:B------:R-:W-:-:S04]  /*2f20*/  F2FP.SATFINITE.E4M3.F32.PACK_AB_MERGE_C R84, R85, R84, RZ ;  /* 0x000000545554723e */ /* 0x000fc800048070ff */
[----:B------:R1:W-:Y:S01]  /*2f30*/  MUFU.EX2 R121, R12 ;  /* 0x0000000c00797308 */ /* 0x0003e20000000800 */
[----:B------:R-:W-:Y:S01]  /*2f40*/  FADD R11, R9, R11 ;  /* 0x0000000b090b7221 */ /* 0x000fe20000000000 */
[----:B0-----:R-:W-:Y:S01]  /*2f50*/  F2FP.SATFINITE.E4M3.F32.PACK_AB_MERGE_C R9, R90, R9, RZ ;  /* 0x000000095a09723e */ /* 0x001fe200048070ff */
[----:B------:R-:W-:Y:S01]  /*2f60*/  FFMA R10, R10, UR13, -R8 ;  /* 0x0000000d0a0a7c23 */ /* 0x000fe20008000808 */
[----:B------:R-:W-:-:S04]  /*2f70*/  FFMA R52, R52, UR13, -R7 ;  /* 0x0000000d34347c23 */ /* 0x000fc80008000807 */
[----:B------:R0:W-:Y:S01]  /*2f80*/  MUFU.EX2 R120, R13 ;  /* 0x0000000d00787308 */ /* 0x0001e20000000800 */
[----:B-1----:R-:W-:Y:S01]  /*2f90*/  FMUL R12, R86, 1.4426950216293334961 ;  /* 0x3fb8aa3b560c7820 */ /* 0x002fe20000400000 */
[--C-:B------:R-:W-:Y:S01]  /*2fa0*/  FFMA R60, R60, UR13, -R7.reuse ;  /* 0x0000000d3c3c7c23 */ /* 0x100fe20008000807 */
[----:B------:R-:W-:Y:S01]  /*2fb0*/  FFMA R61, R61, UR13, -R7 ;  /* 0x0000000d3d3d7c23 */ /* 0x000fe20008000807 */
[----:B------:R-:W-:Y:S02]  /*2fc0*/  F2FP.F16.E4M3.UNPACK_B R84, R84 ;  /* 0x00000054ff54723e */ /* 0x000fe400020006ff */
[----:B------:R-:W-:Y:S02]  /*2fd0*/  F2FP.F16.E4M3.UNPACK_B R9, R9 ;  /* 0x00000009ff09723e */ /* 0x000fe400020006ff */
[----:B------:R-:W-:Y:S01]  /*2fe0*/  MUFU.EX2 R102, R46 ;  /* 0x0000002e00667308 */ /* 0x000fe20000000800 */
[----:B0-----:R-:W-:Y:S01]  /*2ff0*/  FMUL R13, R87, 1.4426950216293334961 ;  /* 0x3fb8aa3b570d7820 */ /* 0x001fe20000400000 */
[----:B------:R-:W-:Y:S01]  /*3000*/  FMUL R114, R114, 1.4426950216293334961 ;  /* 0x3fb8aa3b72727820 */ /* 0x000fe20000400000 */
[----:B------:R-:W-:-:S05]  /*3010*/  FMUL R10, R10, 1.4426950216293334961 ;  /* 0x3fb8aa3b0a0a7820 */ /* 0x000fca0000400000 */
[----:B------:R2:W0:Y:S01]  /*3020*/  MUFU.EX2 R101, R47 ;  /* 0x0000002f00657308 */ /* 0x0004220000000800 */
[----:B------:R-:W-:Y:S01]  /*3030*/  FMUL R52, R52, 1.4426950216293334961 ;  /* 0x3fb8aa3b34347820 */ /* 0x000fe20000400000 */
[----:B------:R-:W-:-:S06]  /*3040*/  FMUL R60, R60, 1.4426950216293334961 ;  /* 0x3fb8aa3b3c3c7820 */ /* 0x000fcc0000400000 */
[----:B------:R1:W-:Y:S01]  /*3050*/  MUFU.EX2 R100, R50 ;  /* 0x0000003200647308 */ /* 0x0003e20000000800 */
[----:B------:R-:W-:Y:S01]  /*3060*/  FMUL R61, R61, 1.4426950216293334961 ;  /* 0x3fb8aa3b3d3d7820 */ /* 0x000fe20000400000 */
[----:B------:R-:W-:-:S06]  /*3070*/  SEL R48, R84, R9, !P1 ;  /* 0x0000000954307207 */ /* 0x000fcc0004800000 */
[----:B------:R-:W5:Y:S01]  /*3080*/  MUFU.EX2 R99, R99 ;  /* 0x0000006300637308 */ /* 0x000f620000000800 */
[----:B------:R-:W-:Y:S02]  /*3090*/  SEL R45, R9, R84, !P1 ;  /* 0x00000054092d7207 */ /* 0x000fe40004800000 */
[----:B--2---:R-:W-:Y:S02]  /*30a0*/  F2FP.SATFINITE.E4M3.F32.PACK_AB_MERGE_C R47, R118, R119, RZ ;  /* 0x00000077762f723e */ /* 0x004fe400048070ff */
[----:B----4-:R-:W-:-:S03]  /*30b0*/  F2FP.SATFINITE.E4M3.F32.PACK_AB_MERGE_C R9, R116, R117, RZ ;  /* 0x000000757409723e */ /* 0x010fc600048070ff */
[----:B------:R-:W-:Y:S01]  /*30c0*/  MUFU.EX2 R12, R12 ;  /* 0x0000000c000c7308 */ /* 0x000fe20000000800 */
[----:B------:R2:W-:Y:S01]  /*30d0*/  STS.U8 [R5+UR6+0x4c00], R109 ;  /* 0x004c006d05007988 */ /* 0x0005e20008000006 */
[----:B------:R-:W-:-:S06]  /*30e0*/  F2FP.F16.E4M3.UNPACK_B R47, R47 ;  /* 0x0000002fff2f723e */ /* 0x000fcc00020006ff */
[----:B------:R-:W-:Y:S01]  /*30f0*/  MUFU.EX2 R13, R13 ;  /* 0x0000000d000d7308 */ /* 0x000fe20000000800 */
[----:B------:R-:W-:Y:S01]  /*3100*/  F2FP.F16.E4M3.UNPACK_B R9, R9 ;  /* 0x00000009ff09723e */ /* 0x000fe200020006ff */
[--C-:B--2---:R-:W-:Y:S01]  /*3110*/  FFMA R109, R80, UR13, -R7.reuse ;  /* 0x0000000d506d7c23 */ /* 0x104fe20008000807 */
[--C-:B------:R-:W-:Y:S01]  /*3120*/  FFMA R68, R68, UR13, -R7.reuse ;  /* 0x0000000d44447c23 */ /* 0x100fe20008000807 */
[--C-:B------:R-:W-:Y:S01]  /*3130*/  FFMA R69, R69, UR13, -R7.reuse ;  /* 0x0000000d45457c23 */ /* 0x100fe20008000807 */
[----:B------:R-:W-:-:S03]  /*3140*/  FFMA R81, R81, UR13, -R7 ;  /* 0x0000000d51517c23 */ /* 0x000fc60008000807 */
[----:B------:R0:W-:Y:S01]  /*3150*/  MUFU.EX2 R115, R52 ;  /* 0x0000003400737308 */ /* 0x0001e20000000800 */
[----:B------:R-:W-:Y:S01]  /*3160*/  LOP3.LUT R111, R5, 0x40, RZ, 0x3c, !PT ;  /* 0x00000040056f7812 */ /* 0x000fe200078e3cff */
[----:B------:R-:W-:Y:S01]  /*3170*/  FMUL R109, R109, 1.4426950216293334961 ;  /* 0x3fb8aa3b6d6d7820 */ /* 0x000fe20000400000 */
[----:B------:R-:W-:-:S05]  /*3180*/  FFMA R16, R16, UR13, -R7 ;  /* 0x0000000d10107c23 */ /* 0x000fca0008000807 */
[----:B------:R-:W2:Y:S01]  /*3190*/  MUFU.EX2 R114, R114 ;  /* 0x0000007200727308 */ /* 0x000ea20000000800 */
[----:B-1----:R-:W-:Y:S01]  /*31a0*/  SEL R50, R47, R9, !P1 ;  /* 0x000000092f327207 */ /* 0x002fe20004800000 */
[----:B------:R-:W-:-:S06]  /*31b0*/  FMUL R68, R68, 1.4426950216293334961 ;  /* 0x3fb8aa3b44447820 */ /* 0x000fcc0000400000 */
[----:B------:R-:W-:Y:S01]  /*31c0*/  MUFU.EX2 R113, R60 ;  /* 0x0000003c00717308 */ /* 0x000fe20000000800 */
[----:B------:R-:W-:Y:S01]  /*31d0*/  FMUL R69, R69, 1.4426950216293334961 ;  /* 0x3fb8aa3b45457820 */ /* 0x000fe20000400000 */
[----:B------:R-:W-:-:S06]  /*31e0*/  FMUL R81, R81, 1.4426950216293334961 ;  /* 0x3fb8aa3b51517820 */ /* 0x000fcc0000400000 */
[----:B------:R-:W1:Y:S01]  /*31f0*/  MUFU.EX2 R112, R61 ;  /* 0x0000003d00707308 */ /* 0x000e620000000800 */
[----:B------:R-:W-:-:S07]  /*3200*/  SEL R47, R9, R47, !P1 ;  /* 0x0000002f092f7207 */ /* 0x000fce0004800000 */
[----:B------:R-:W4:Y:S01]  /*3210*/  MUFU.EX2 R10, R10 ;  /* 0x0000000a000a7308 */ /* 0x000f220000000800 */
[----:B0-----:R-:W-:Y:S01]  /*3220*/  F2FP.SATFINITE.E4M3.F32.PACK_AB_MERGE_C R52, R101, R102, RZ ;  /* 0x000000666534723e */ /* 0x001fe200048070ff */
[----:B------:R-:W-:Y:S01]  /*3230*/  FMUL R16, R16, 1.4426950216293334961 ;  /* 0x3fb8aa3b10107820 */ /* 0x000fe20000400000 */
[----:B-----5:R-:W-:Y:S01]  /*3240*/  F2FP.SATFINITE.E4M3.F32.PACK_AB_MERGE_C R9, R99, R100, RZ ;  /* 0x000000646309723e */ /* 0x020fe200048070ff */
[----:B------:R0:W-:Y:S01]  /*3250*/  STS.U8 [R111+UR6+0x4200], R110 ;  /* 0x0042006e6f007988 */ /* 0x0001e20008000006 */
[--C-:B------:R-:W-:Y:S01]  /*3260*/  FFMA R54, R54, UR13, -R8.reuse ;  /* 0x0000000d36367c23 */ /* 0x100fe20008000808 */
[--C-:B------:R-:W-:Y:S01]  /*3270*/  FFMA R55, R55, UR13, -R8.reuse ;  /* 0x0000000d37377c23 */ /* 0x100fe20008000808 */
[--C-:B------:R-:W-:Y:S01]  /*3280*/  FFMA R62, R62, UR13, -R8.reuse ;  /* 0x0000000d3e3e7c23 */ /* 0x100fe20008000808 */
[----:B------:R-:W-:Y:S01]  /*3290*/  MUFU.EX2 R109, R109 ;  /* 0x0000006d006d7308 */ /* 0x000fe20000000800 */
[----:B------:R-:W-:Y:S01]  /*32a0*/  FFMA R63, R63, UR13, -R8 ;  /* 0x0000000d3f3f7c23 */ /* 0x000fe20008000808 */
[----:B------:R-:W-:Y:S01]  /*32b0*/  F2FP.F16.E4M3.UNPACK_B R52, R52 ;  /* 0x00000034ff34723e */ /* 0x000fe200020006ff */
[----:B------:R-:W-:Y:S01]  /*32c0*/  FFMA R17, R17, UR13, -R7 ;  /* 0x0000000d11117c23 */ /* 0x000fe20008000807 */
[----:B------:R-:W-:-:S04]  /*32d0*/  F2FP.F16.E4M3.UNPACK_B R9, R9 ;  /* 0x00000009ff09723e */ /* 0x000fc800020006ff */
[----:B0-----:R-:W-:Y:S01]  /*32e0*/  MUFU.EX2 R111, R68 ;  /* 0x00000044006f7308 */ /* 0x001fe20000000800 */
[----:B------:R-:W-:Y:S01]  /*32f0*/  FMUL R54, R54, 1.4426950216293334961 ;  /* 0x3fb8aa3b36367820 */ /* 0x000fe20000400000 */
[----:B------:R-:W-:Y:S01]  /*3300*/  FMUL R55, R55, 1.4426950216293334961 ;  /* 0x3fb8aa3b37377820 */ /* 0x000fe20000400000 */
[----:B------:R-:W-:Y:S01]  /*3310*/  FMUL R62, R62, 1.4426950216293334961 ;  /* 0x3fb8aa3b3e3e7820 */ /* 0x000fe20000400000 */
[----:B------:R-:W-:-:S04]  /*3320*/  FMUL R63, R63, 1.4426950216293334961 ;  /* 0x3fb8aa3b3f3f7820 */ /* 0x000fc80000400000 */
[----:B------:R-:W0:Y:S01]  /*3330*/  MUFU.EX2 R110, R69 ;  /* 0x00000045006e7308 */ /* 0x000e220000000800 */
[----:B------:R-:W-:Y:S01]  /*3340*/  SEL R51, R52, R9, !P1 ;  /* 0x0000000934337207 */ /* 0x000fe20004800000 */
[----:B------:R-:W-:-:S06]  /*3350*/  FMUL R17, R17, 1.4426950216293334961 ;  /* 0x3fb8aa3b11117820 */ /* 0x000fcc0000400000 */
[----:B------:R-:W5:Y:S01]  /*3360*/  MUFU.EX2 R103, R81 ;  /* 0x0000005100677308 */ /* 0x000f620000000800 */
[----:B------:R-:W-:Y:S01]  /*3370*/  SEL R52, R9, R52, !P1 ;  /* 0x0000003409347207 */ /* 0x000fe20004800000 */
[----:B------:R-:W-:Y:S01]  /*3380*/  FFMA R94, R70, UR13, -R8 ;  /* 0x0000000d465e7c23 */ /* 0x000fe20008000808 */
[----:B--2---:R-:W-:-:S05]  /*3390*/  F2FP.SATFINITE.E4M3.F32.PACK_AB_MERGE_C R87, R114, R115, RZ ;  /* 0x000000737257723e */ /* 0x004fca00048070ff */
[----:B------:R2:W-:Y:S01]  /*33a0*/  MUFU.EX2 R122, R16 ;  /* 0x00000010007a7308 */ /* 0x0005e20000000800 */
[----:B-1----:R-:W-:Y:S01]  /*33b0*/  F2FP.SATFINITE.E4M3.F32.PACK_AB_MERGE_C R9, R112, R113, RZ ;  /* 0x000000717009723e */ /* 0x002fe200048070ff */
[----:B------:R-:W-:Y:S01]  /*33c0*/  FFMA R92, R82, UR13, -R8 ;  /* 0x0000000d525c7c23 */ /* 0x000fe20008000808 */
[----:B--2---:R-:W-:Y:S01]  /*33d0*/  FADD R16, R12, R13 ;  /* 0x0000000d0c107221 */ /* 0x004fe20000000000 */
[----:B------:R-:W-:-:S04]  /*33e0*/  F2FP.SATFINITE.E4M3.F32.PACK_AB_MERGE_C R12, R13, R12, RZ ;  /* 0x0000000c0d0c723e */ /* 0x000fc800048070ff */
[----:B------:R-:W-:Y:S01]  /*33f0*/  MUFU.EX2 R98, R54 ;  /* 0x0000003600627308 */ /* 0x000fe20000000800 */
[----:B----4-:R-:W-:Y:S01]  /*3400*/  FADD R16, R10, R16 ;  /* 0x000000100a107221 */ /* 0x010fe20000000000 */
[----:B------:R-:W-:Y:S01]  /*3410*/  F2FP.SATFINITE.E4M3.F32.PACK_AB_MERGE_C R10, R89, R10, RZ ;  /* 0x0000000a590a723e */ /* 0x000fe200048070ff */
[--C-:B------:R-:W-:Y:S01]  /*3420*/  FFMA R71, R71, UR13, -R8.reuse ;  /* 0x0000000d47477c23 */ /* 0x100fe20008000808 */
[----:B------:R-:W-:-:S04]  /*3430*/  FFMA R83, R83, UR13, -R8 ;  /* 0x0000000d53537c23 */ /* 0x000fc80008000808 */
[----:B------:R-:W1:Y:S01]  /*3440*/  MUFU.EX2 R97, R55 ;  /* 0x0000003700617308 */ /* 0x000e620000000800 */
[----:B------:R-:W-:Y:S01]  /*3450*/  F2FP.F16.E4M3.UNPACK_B R87, R87 ;  /* 0x00000057ff57723e */ /* 0x000fe200020006ff */
[----:B------:R-:W-:Y:S01]  /*3460*/  FMUL R94, R94, 1.4426950216293334961 ;  /* 0x3fb8aa3b5e5e7820 */ /* 0x000fe20000400000 */
[----:B------:R-:W-:Y:S01]  /*3470*/  F2FP.F16.E4M3.UNPACK_B R9, R9 ;  /* 0x00000009ff09723e */ /* 0x000fe200020006ff */
[----:B------:R-:W-:Y:S01]  /*3480*/  FMUL R92, R92, 1.4426950216293334961 ;  /* 0x3fb8aa3b5c5c7820 */ /* 0x000fe20000400000 */
[----:B------:R-:W-:-:S03]  /*3490*/  LOP3.LUT R53, R5, 0x40, RZ, 0x3c, !PT ;  /* 0x0000004005357812 */ /* 0x000fc600078e3cff */
[----:B------:R-:W-:Y:S01]  /*34a0*/  MUFU.EX2 R96, R62 ;  /* 0x0000003e00607308 */ /* 0x000fe20000000800 */
[----:B------:R-:W-:Y:S02]  /*34b0*/  F2FP.F16.E4M3.UNPACK_B R12, R12 ;  /* 0x0000000cff0c723e */ /* 0x000fe400020006ff */
[----:B------:R-:W-:-:S05]  /*34c0*/  F2FP.F16.E4M3.UNPACK_B R10, R10 ;  /* 0x0000000aff0a723e */ /* 0x000fca00020006ff */
[----:B------:R-:W2:Y:S01]  /*34d0*/  MUFU.EX2 R95, R63 ;  /* 0x0000003f005f7308 */ /* 0x000ea20000000800 */
[----:B------:R-:W-:Y:S01]  /*34e0*/  FMUL R71, R71, 1.4426950216293334961 ;  /* 0x3fb8aa3b47477820 */ /* 0x000fe20000400000 */
[----:B------:R-:W-:Y:S01]  /*34f0*/  FMUL R83, R83, 1.4426950216293334961 ;  /* 0x3fb8aa3b53537820 */ /* 0x000fe20000400000 */
[----:B------:R-:W-:-:S05]  /*3500*/  SEL R88, R87, R9, !P1 ;  /* 0x0000000957587207 */ /* 0x000fca0004800000 */
[----:B------:R-:W4:Y:S01]  /*3510*/  MUFU.EX2 R123, R17 ;  /* 0x00000011007b7308 */ /* 0x000f220000000800 */
[----:B------:R-:W-:Y:S01]  /*3520*/  SEL R49, R12, R10, !P1 ;  /* 0x0000000a0c317207 */ /* 0x000fe20004800000 */
[----:B------:R-:W-:Y:S01]  /*3530*/  STS.U8 [R53+UR6+0x4600], R107 ;  /* 0x0046006b35007988 */ /* 0x000fe20008000006 */
[----:B------:R-:W-:Y:S02]  /*3540*/  SEL R46, R10, R12, !P1 ;  /* 0x0000000c0a2e7207 */ /* 0x000fe40004800000 */
[----:B------:R-:W-:Y:S01]  /*3550*/  SEL R87, R9, R87, !P1 ;  /* 0x0000005709577207 */ /* 0x000fe20004800000 */
[----:B------:R1:W-:Y:S01]  /*3560*/  STS.U8 [R53+UR6+0x4a00], R106 ;  /* 0x004a006a35007988 */ /* 0x0003e20008000006 */
[----:B0-----:R-:W-:Y:S01]  /*3570*/  F2FP.SATFINITE.E4M3.F32.PACK_AB_MERGE_C R9, R110, R111, RZ ;  /* 0x0000006f6e09723e */ /* 0x001fe200048070ff */
[----:B------:R-:W-:Y:S01]  /*3580*/  MUFU.EX2 R94, R94 ;  /* 0x0000005e005e7308 */ /* 0x000fe20000000800 */
[----:B-----5:R-:W-:Y:S02]  /*3590*/  F2FP.SATFINITE.E4M3.F32.PACK_AB_MERGE_C R10, R103, R109, RZ ;  /* 0x0000006d670a723e */ /* 0x020fe400048070ff */
[----:B------:R-:W-:-:S02]  /*35a0*/  F2FP.F16.E4M3.UNPACK_B R9, R9 ;  /* 0x00000009ff09723e */ /* 0x000fc400020006ff */
[----:B------:R-:W-:-:S03]  /*35b0*/  F2FP.F16.E4M3.UNPACK_B R10, R10 ;  /* 0x0000000aff0a723e */ /* 0x000fc600020006ff */
[----:B------:R-:W0:Y:S01]  /*35c0*/  MUFU.EX2 R93, R71 ;  /* 0x00000047005d7308 */ /* 0x000e220000000800 */
[----:B-1----:R-:W-:Y:S01]  /*35d0*/  LOP3.LUT R106, R3, 0x1, RZ, 0x3c, !PT ;  /* 0x00000001036a7812 */ /* 0x002fe200078e3cff */
[----:B------:R-:W-:Y:S06]  /*35e0*/  SHFL.IDX PT, R48, R48, R3, 0x1f ;  /* 0x00001f0330307589 */ /* 0x000fec00000e0000 */
[----:B------:R-:W-:Y:S01]  /*35f0*/  MUFU.EX2 R92, R92 ;  /* 0x0000005c005c7308 */ /* 0x000fe20000000800 */
[----:B------:R-:W1:Y:S01]  /*3600*/  SHFL.IDX PT, R45, R45, R106, 0x1f ;  /* 0x00001f6a2d2d7589 */ /* 0x000e6200000e0000 */
[----:B------:R-:W-:-:S06]  /*3610*/  FADD R90, R90, R11 ;  /* 0x0000000b5a5a7221 */ /* 0x000fcc0000000000 */
[----:B------:R-:W5:Y:S01]  /*3620*/  MUFU.EX2 R91, R83 ;  /* 0x00000053005b7308 */ /* 0x000f620000000800 */
[----:B------:R-:W-:Y:S01]  /*3630*/  F2FP.SATFINITE.E4M3.F32.PACK_AB_MERGE_C R85, R97, R98, RZ ;  /* 0x000000626155723e */ /* 0x000fe200048070ff */
[----:B------:R-:W-:Y:S01]  /*3640*/  SHFL.IDX PT, R49, R49, R3, 0x1f ;  /* 0x00001f0331317589 */ /* 0x000fe200000e0000 */
[----:B--2---:R-:W-:Y:S02]  /*3650*/  F2FP.SATFINITE.E4M3.F32.PACK_AB_MERGE_C R11, R95, R96, RZ ;  /* 0x000000605f0b723e */ /* 0x004fe400048070ff */
[----:B------:R-:W-:Y:S01]  /*3660*/  SEL R84, R9, R10, !P1 ;  /* 0x0000000a09547207 */ /* 0x000fe20004800000 */
[----:B------:R-:W2:Y:S01]  /*3670*/  SHFL.IDX PT, R46, R46, R106, 0x1f ;  /* 0x00001f6a2e2e7589 */ /* 0x000ea200000e0000 */
[----:B------:R-:W-:Y:S02]  /*3680*/  SEL R9, R10, R9, !P1 ;  /* 0x000000090a097207 */ /* 0x000fe40004800000 */
[----:B------:R-:W-:Y:S01]  /*3690*/  F2FP.SATFINITE.E4M3.F32.PACK_AB_MERGE_C R13, R120, R121, RZ ;  /* 0x00000079780d723e */ /* 0x000fe200048070ff */
[----:B------:R-:W-:Y:S01]  /*36a0*/  SHFL.IDX PT, R50, R50, R3, 0x1f ;  /* 0x00001f0332327589 */ /* 0x000fe200000e0000 */
[----:B----4-:R-:W-:-:S03]  /*36b0*/  F2FP.SATFINITE.E4M3.F32.PACK_AB_MERGE_C R10, R123, R122, RZ ;  /* 0x0000007a7b0a723e */ /* 0x010fc600048070ff */
[----:B------:R-:W4:Y:S01]  /*36c0*/  SHFL.IDX PT, R47, R47, R106, 0x1f ;  /* 0x00001f6a2f2f7589 */ /* 0x000f2200000e0000 */
[----:B------:R-:W-:Y:S02]  /*36d0*/  F2FP.F16.E4M3.UNPACK_B R85, R85 ;  /* 0x00000055ff55723e */ /* 0x000fe400020006ff */
[----:B------:R-:W-:Y:S01]  /*36e0*/  F2FP.F16.E4M3.UNPACK_B R11, R11 ;  /* 0x0000000bff0b723e */ /* 0x000fe200020006ff */
[----:B------:R-:W-:Y:S01]  /*36f0*/  SHFL.IDX PT, R51, R51, R3, 0x1f ;  /* 0x00001f0333337589 */ /* 0x000fe200000e0000 */
[----:B------:R-:W-:-:S03]  /*3700*/  F2FP.F16.E4M3.UNPACK_B R13, R13 ;  /* 0x0000000dff0d723e */ /* 0x000fc600020006ff */
[----:B------:R-:W1:Y:S01]  /*3710*/  SHFL.IDX PT, R52, R52, R106, 0x1f ;  /* 0x00001f6a34347589 */ /* 0x000e6200000e0000 */
[----:B------:R-:W-:-:S03]  /*3720*/  F2FP.F16.E4M3.UNPACK_B R10, R10 ;  /* 0x0000000aff0a723e */ /* 0x000fc600020006ff */
[----:B---3--:R-:W-:Y:S01]  /*3730*/  STS.U8 [R53+UR6+0x4e00], R108 ;  /* 0x004e006c35007988 */ /* 0x008fe20008000006 */
[----:B------:R-:W-:Y:S01]  /*3740*/  SEL R86, R85, R11, !P1 ;  /* 0x0000000b55567207 */ /* 0x000fe20004800000 */
[----:B------:R-:W-:Y:S01]  /*3750*/  BAR.SYNC.DEFER_BLOCKING 0x0 ;  /* 0x0000000000007b1d */ /* 0x000fe20000010000 */
[----:B------:R-:W-:Y:S01]  /*3760*/  FADD R89, R89, R16 ;  /* 0x0000001059597221 */ /* 0x000fe20000000000 */
[----:B------:R-:W-:Y:S02]  /*3770*/  SEL R85, R11, R85, !P1 ;  /* 0x000000550b557207 */ /* 0x000fe40004800000 */
[----:B0-----:R-:W-:Y:S02]  /*3780*/  F2FP.SATFINITE.E4M3.F32.PACK_AB_MERGE_C R17, R93, R94, RZ ;  /* 0x0000005e5d11723e */ /* 0x001fe400048070ff */
[----:B-----5:R-:W-:Y:S02]  /*3790*/  F2FP.SATFINITE.E4M3.F32.PACK_AB_MERGE_C R11, R91, R92, RZ ;  /* 0x0000005c5b0b723e */ /* 0x020fe400048070ff */
[----:B------:R-:W-:-:S02]  /*37a0*/  SEL R16, R13, R10, !P1 ;  /* 0x0000000a0d107207 */ /* 0x000fc40004800000 */
[----:B------:R-:W-:Y:S01]  /*37b0*/  SEL R13, R10, R13, !P1 ;  /* 0x0000000d0a0d7207 */ /* 0x000fe20004800000 */
[----:B------:R-:W-:Y:S01]  /*37c0*/  FADD R10, -R7, R104 ;  /* 0x00000068070a7221 */ /* 0x000fe20000000100 */
[----:B------:R-:W-:Y:S02]  /*37d0*/  F2FP.F16.E4M3.UNPACK_B R17, R17 ;  /* 0x00000011ff11723e */ /* 0x000fe400020006ff */
[----:B------:R-:W-:Y:S01]  /*37e0*/  F2FP.F16.E4M3.UNPACK_B R11, R11 ;  /* 0x0000000bff0b723e */ /* 0x000fe200020006ff */
[----:B------:R-:W-:Y:S01]  /*37f0*/  FMUL R10, R10, 1.4426950216293334961 ;  /* 0x3fb8aa3b0a0a7820 */ /* 0x000fe20000400000 */
[----:B------:R-:W-:Y:S02]  /*3800*/  FADD R44, -R8, R105 ;  /* 0x00000069082c7221 */ /* 0x000fe40000000100 */
[----:B------:R-:W-:Y:S02]  /*3810*/  SEL R12, R17, R11, !P1 ;  /* 0x0000000b110c7207 */ /* 0x000fe40004800000 */
[----:B------:R-:W-:-:S02]  /*3820*/  SEL R17, R11, R17, !P1 ;  /* 0x000000110b117207 */ /* 0x000fc40004800000 */
[----:B------:R0:W3:Y:S01]  /*3830*/  MUFU.EX2 R11, R10 ;  /* 0x0000000a000b7308 */ /* 0x0000e20000000800 */
[----:B------:R-:W-:Y:S04]  /*3840*/  LDSM.16.M88.4 R68, [R2+UR6+0x4800] ;  /* 0x004800060244783b */ /* 0x000fe80008000200 */
[----:B------:R-:W-:Y:S01]  /*3850*/  LDSM.16.M88.4 R80, [R2+UR6+0x4c00] ;  /* 0x004c00060250783b */ /* 0x000fe20008000200 */
[----:B0-----:R-:W-:Y:S01]  /*3860*/  FMUL R10, R44, 1.4426950216293334961 ;  /* 0x3fb8aa3b2c0a7820 */ /* 0x001fe20000400000 */
[----:B-1----:R-:W-:Y:S02]  /*3870*/  SEL R44, R48, R45, !P0 ;  /* 0x0000002d302c7207 */ /* 0x002fe40004000000 */
[----:B------:R-:W-:Y:S02]  /*3880*/  SEL R48, R45, R48, !P0 ;  /* 0x000000302d307207 */ /* 0x000fe40004000000 */
[----:B--2---:R-:W-:-:S02]  /*3890*/  SEL R45, R49, R46, !P0 ;  /* 0x0000002e312d7207 */ /* 0x004fc40004000000 */
[----:B------:R-:W-:Y:S02]  /*38a0*/  SEL R49, R46, R49, !P0 ;  /* 0x000000312e317207 */ /* 0x000fe40004000000 */
[----:B----4-:R-:W-:Y:S02]  /*38b0*/  SEL R46, R50, R47, !P0 ;  /* 0x0000002f322e7207 */ /* 0x010fe40004000000 */
[----:B------:R-:W-:Y:S02]  /*38c0*/  SEL R50, R47, R50, !P0 ;  /* 0x000000322f327207 */ /* 0x000fe40004000000 */
[----:B------:R-:W-:Y:S02]  /*38d0*/  SEL R47, R51, R52, !P0 ;  /* 0x00000034332f7207 */ /* 0x000fe40004000000 */
[----:B------:R-:W-:Y:S02]  /*38e0*/  SEL R51, R52, R51, !P0 ;  /* 0x0000003334337207 */ /* 0x000fe40004000000 */
[----:B------:R-:W0:Y:S01]  /*38f0*/  LDSM.16.M88.4 R52, [R2+UR6+0x4000] ;  /* 0x004000060234783b */ /* 0x000e220008000200 */
[----:B------:R-:W1:Y:S01]  /*3900*/  MUFU.EX2 R10, R10 ;  /* 0x0000000a000a7308 */ /* 0x000e620000000800 */
[----:B------:R-:W-:-:S04]  /*3910*/  FADD R89, R102, R89 ;  /* 0x0000005966597221 */ /* 0x000fc80000000000 */
[----:B------:R-:W-:-:S04]  /*3920*/  FADD R89, R101, R89 ;  /* 0x0000005965597221 */ /* 0x000fc80000000000 */
[----:B------:R-:W-:Y:S01]  /*3930*/  FADD R89, R100, R89 ;  /* 0x0000005964597221 */ /* 0x000fe20000000000 */
[C---:B---3--:R-:W-:Y:S01]  /*3940*/  FMUL R56, R11.reuse, R56 ;  /* 0x000000380b387220 */ /* 0x048fe20000400000 */
[----:B------:R-:W-:Y:S02]  /*3950*/  FMUL R57, R11, R57 ;  /* 0x000000390b397220 */ /* 0x000fe40000400000 */
[----:B------:R-:W-:Y:S01]  /*3960*/  FADD R89, R99, R89 ;  /* 0x0000005963597221 */ /* 0x000fe20000000000 */
[C---:B-1----:R-:W-:Y:S01]  /*3970*/  FMUL R58, R10.reuse, R58 ;  /* 0x0000003a0a3a7220 */ /* 0x042fe20000400000 */
[----:B------:R-:W-:Y:S02]  /*3980*/  FMUL R59, R10, R59 ;  /* 0x0000003b0a3b7220 */ /* 0x000fe40000400000 */
[----:B------:R-:W-:-:S04]  /*3990*/  FADD R98, R98, R89 ;  /* 0x0000005962627221 */ /* 0x000fc80000000000 */
[----:B------:R-:W-:-:S04]  /*39a0*/  FADD R98, R97, R98 ;  /* 0x0000006261627221 */ /* 0x000fc80000000000 */
[----:B------:R-:W-:Y:S01]  /*39b0*/  FADD R96, R96, R98 ;  /* 0x0000006260607221 */ /* 0x000fe20000000000 */
[----:B0-----:R-:W-:Y:S02]  /*39c0*/  F2FP.F16.E4M3.UNPACK_B R60, R52 ;  /* 0x00000034ff3c723e */ /* 0x001fe400020006ff */
[----:B------:R-:W-:-:S07]  /*39d0*/  F2FP.F16.E4M3.UNPACK_B R61, R53 ;  /* 0x00000035ff3d723e */ /* 0x000fce00020006ff */
[----:B------:R-:W-:Y:S01]  /*39e0*/  HMMA.16816.F32 R56, R44, R60, R56 ;  /* 0x0000003c2c38723c */ /* 0x000fe20000001838 */
[----:B------:R-:W0:Y:S01]  /*39f0*/  LDSM.16.M88.4 R60, [R2+UR6+0x4400] ;  /* 0x00440006023c783b */ /* 0x000e220008000200 */
[----:B------:R-:W-:-:S04]  /*3a00*/  FADD R96, R95, R96 ;  /* 0x000000605f607221 */ /* 0x000fc80000000000 */
[----:B------:R-:W-:-:S04]  /*3a10*/  FADD R96, R94, R96 ;  /* 0x000000605e607221 */ /* 0x000fc80000000000 */
[----:B------:R-:W-:-:S04]  /*3a20*/  FADD R93, R93, R96 ;  /* 0x000000605d5d7221 */ /* 0x000fc80000000000 */
[----:B------:R-:W-:-:S04]  /*3a30*/  FADD R92, R92, R93 ;  /* 0x0000005d5c5c7221 */ /* 0x000fc80000000000 */
[----:B------:R-:W-:Y:S02]  /*3a40*/  FADD R92, R91, R92 ;  /* 0x0000005c5b5c7221 */ /* 0x000fe40000000000 */
[----:B------:R-:W2:Y:S01]  /*3a50*/  LDL.LU R91, [R1] ;  /* 0x00000000015b7983 */ /* 0x000ea20000300800 */
[----:B------:R-:W-:Y:S02]  /*3a60*/  F2FP.F16.E4M3.UNPACK_B R52, R52.H1 ;  /* 0x00000034ff34723e */ /* 0x000fe400030006ff */
[----:B------:R-:W-:Y:S01]  /*3a70*/  F2FP.F16.E4M3.UNPACK_B R53, R53.H1 ;  /* 0x00000035ff35723e */ /* 0x000fe200030006ff */
[C---:B------:R-:W-:Y:S01]  /*3a80*/  FMUL R64, R11.reuse, R64 ;  /* 0x000000400b407220 */ /* 0x040fe20000400000 */
[----:B------:R-:W-:Y:S01]  /*3a90*/  FMUL R65, R11, R65 ;  /* 0x000000410b417220 */ /* 0x000fe20000400000 */
[C---:B------:R-:W-:Y:S01]  /*3aa0*/  FMUL R66, R10.reuse, R66 ;  /* 0x000000420a427220 */ /* 0x040fe20000400000 */
[----:B------:R-:W-:-:S03]  /*3ab0*/  FMUL R67, R10, R67 ;  /* 0x000000430a437220 */ /* 0x000fc60000400000 */
[----:B------:R-:W-:Y:S01]  /*3ac0*/  HMMA.16816.F32 R56, R48, R52, R56 ;  /* 0x000000343038723c */ /* 0x000fe20000001838 */
[C---:B------:R-:W-:Y:S01]  /*3ad0*/  FMUL R72, R11.reuse, R72 ;  /* 0x000000480b487220 */ /* 0x040fe20000400000 */
[----:B------:R-:W-:Y:S01]  /*3ae0*/  FMUL R73, R11, R73 ;  /* 0x000000490b497220 */ /* 0x000fe20000400000 */
[C---:B------:R-:W-:Y:S01]  /*3af0*/  FMUL R74, R10.reuse, R74 ;  /* 0x0000004a0a4a7220 */ /* 0x040fe20000400000 */
[----:B0-----:R-:W-:Y:S02]  /*3b00*/  F2FP.F16.E4M3.UNPACK_B R52, R60 ;  /* 0x0000003cff34723e */ /* 0x001fe400020006ff */
[----:B------:R-:W-:Y:S01]  /*3b10*/  F2FP.F16.E4M3.UNPACK_B R53, R61 ;  /* 0x0000003dff35723e */ /* 0x000fe200020006ff */
[----:B------:R-:W-:-:S06]  /*3b20*/  FMUL R75, R10, R75 ;  /* 0x0000004b0a4b7220 */ /* 0x000fcc0000400000 */
[----:B------:R-:W-:Y:S01]  /*3b30*/  HMMA.16816.F32 R64, R44, R52, R64 ;  /* 0x000000342c40723c */ /* 0x000fe20000001840 */
[----:B------:R-:W-:Y:S02]  /*3b40*/  F2FP.F16.E4M3.UNPACK_B R52, R68 ;  /* 0x00000044ff34723e */ /* 0x000fe400020006ff */
[----:B------:R-:W-:Y:S01]  /*3b50*/  F2FP.F16.E4M3.UNPACK_B R53, R69 ;  /* 0x00000045ff35723e */ /* 0x000fe200020006ff */
[C---:B------:R-:W-:Y:S01]  /*3b60*/  FMUL R76, R11.reuse, R76 ;  /* 0x0000004c0b4c7220 */ /* 0x040fe20000400000 */
[C---:B------:R-:W-:Y:S01]  /*3b70*/  FMUL R78, R10.reuse, R78 ;  /* 0x0000004e0a4e7220 */ /* 0x040fe20000400000 */
[----:B------:R-:W-:Y:S01]  /*3b80*/  FMUL R77, R11, R77 ;  /* 0x0000004d0b4d7220 */ /* 0x000fe20000400000 */
[----:B------:R-:W-:-:S03]  /*3b90*/  FMUL R79, R10, R79 ;  /* 0x0000004f0a4f7220 */ /* 0x000fc60000400000 */
[C---:B------:R-:W-:Y:S01]  /*3ba0*/  HMMA.16816.F32 R72, R44.reuse, R52, R72 ;  /* 0x000000342c48723c */ /* 0x040fe20000001848 */
[----:B------:R-:W-:Y:S02]  /*3bb0*/  F2FP.F16.E4M3.UNPACK_B R52, R80 ;  /* 0x00000050ff34723e */ /* 0x000fe400020006ff */
[----:B------:R-:W-:Y:S01]  /*3bc0*/  F2FP.F16.E4M3.UNPACK_B R53, R81 ;  /* 0x00000051ff35723e */ /* 0x000fe200020006ff */
[----:B------:R-:W-:Y:S04]  /*3bd0*/  SHFL.IDX PT, R88, R88, R3, 0x1f ;  /* 0x00001f0358587589 */ /* 0x000fe800000e0000 */
[----:B------:R-:W-:Y:S04]  /*3be0*/  SHFL.IDX PT, R86, R86, R3, 0x1f ;  /* 0x00001f0356567589 */ /* 0x000fe800000e0000 */
[----:B------:R-:W-:Y:S01]  /*3bf0*/  SHFL.IDX PT, R84, R84, R3, 0x1f ;  /* 0x00001f0354547589 */ /* 0x000fe200000e0000 */
[----:B------:R-:W-:Y:S03]  /*3c00*/  HMMA.16816.F32 R76, R44, R52, R76 ;  /* 0x000000342c4c723c */ /* 0x000fe6000000184c */
[----:B------:R-:W-:Y:S04]  /*3c10*/  SHFL.IDX PT, R12, R12, R3, 0x1f ;  /* 0x00001f030c0c7589 */ /* 0x000fe800000e0000 */
[----:B------:R-:W0:Y:S04]  /*3c20*/  SHFL.IDX PT, R87, R87, R106, 0x1f ;  /* 0x00001f6a57577589 */ /* 0x000e2800000e0000 */
[----:B------:R-:W1:Y:S04]  /*3c30*/  SHFL.IDX PT, R85, R85, R106, 0x1f ;  /* 0x00001f6a55557589 */ /* 0x000e6800000e0000 */
[----:B------:R-:W3:Y:S04]  /*3c40*/  SHFL.IDX PT, R9, R9, R106, 0x1f ;  /* 0x00001f6a09097589 */ /* 0x000ee800000e0000 */
[----:B------:R-:W4:Y:S01]  /*3c50*/  SHFL.IDX PT, R17, R17, R106, 0x1f ;  /* 0x00001f6a11117589 */ /* 0x000f2200000e0000 */
[----:B------:R-:W-:-:S02]  /*3c60*/  F2FP.F16.E4M3.UNPACK_B R60, R60.H1 ;  /* 0x0000003cff3c723e */ /* 0x000fc400030006ff */
[----:B------:R-:W-:Y:S02]  /*3c70*/  F2FP.F16.E4M3.UNPACK_B R61, R61.H1 ;  /* 0x0000003dff3d723e */ /* 0x000fe400030006ff */
[----:B------:R-:W-:Y:S02]  /*3c80*/  F2FP.F16.E4M3.UNPACK_B R68, R68.H1 ;  /* 0x00000044ff44723e */ /* 0x000fe400030006ff */
[----:B------:R-:W-:Y:S02]  /*3c90*/  F2FP.F16.E4M3.UNPACK_B R69, R69.H1 ;  /* 0x00000045ff45723e */ /* 0x000fe400030006ff */
[----:B------:R-:W-:Y:S02]  /*3ca0*/  F2FP.F16.E4M3.UNPACK_B R80, R80.H1 ;  /* 0x00000050ff50723e */ /* 0x000fe400030006ff */
[----:B------:R-:W-:Y:S01]  /*3cb0*/  F2FP.F16.E4M3.UNPACK_B R81, R81.H1 ;  /* 0x00000051ff51723e */ /* 0x000fe200030006ff */
[----:B------:R-:W-:Y:S01]  /*3cc0*/  HMMA.16816.F32 R64, R48, R60, R64 ;  /* 0x0000003c3040723c */ /* 0x000fe20000001840 */
[----:B0-----:R-:W-:-:S02]  /*3cd0*/  SEL R44, R88, R87, !P0 ;  /* 0x00000057582c7207 */ /* 0x001fc40004000000 */
[----:B-1----:R-:W-:-:S05]  /*3ce0*/  SEL R45, R86, R85, !P0 ;  /* 0x00000055562d7207 */ /* 0x002fca0004000000 */
[----:B------:R-:W-:Y:S01]  /*3cf0*/  HMMA.16816.F32 R72, R48, R68, R72 ;  /* 0x000000443048723c */ /* 0x000fe20000001848 */
[----:B---3--:R-:W-:Y:S02]  /*3d00*/  SEL R46, R84, R9, !P0 ;  /* 0x00000009542e7207 */ /* 0x008fe40004000000 */
[----:B----4-:R-:W-:-:S05]  /*3d10*/  SEL R47, R12, R17, !P0 ;  /* 0x000000110c2f7207 */ /* 0x010fca0004000000 */
[----:B------:R-:W-:Y:S01]  /*3d20*/  HMMA.16816.F32 R76, R48, R80, R76 ;  /* 0x00000050304c723c */ /* 0x000fe2000000184c */
[----:B------:R-:W-:Y:S02]  /*3d30*/  F2FP.F16.E4M3.UNPACK_B R48, R54 ;  /* 0x00000036ff30723e */ /* 0x000fe400020006ff */
[----:B------:R-:W-:-:S07]  /*3d40*/  F2FP.F16.E4M3.UNPACK_B R49, R55 ;  /* 0x00000037ff31723e */ /* 0x000fce00020006ff */
[----:B------:R-:W-:Y:S01]  /*3d50*/  HMMA.16816.F32 R56, R44, R48, R56 ;  /* 0x000000302c38723c */ /* 0x000fe20000001838 */
[----:B------:R-:W-:Y:S02]  /*3d60*/  F2FP.F16.E4M3.UNPACK_B R48, R62 ;  /* 0x0000003eff30723e */ /* 0x000fe400020006ff */
[----:B------:R-:W-:-:S07]  /*3d70*/  F2FP.F16.E4M3.UNPACK_B R49, R63 ;  /* 0x0000003fff31723e */ /* 0x000fce00020006ff */
[----:B------:R-:W-:Y:S01]  /*3d80*/  HMMA.16816.F32 R64, R44, R48, R64 ;  /* 0x000000302c40723c */ /* 0x000fe20000001840 */
[----:B------:R-:W-:Y:S02]  /*3d90*/  F2FP.F16.E4M3.UNPACK_B R48, R70 ;  /* 0x00000046ff30723e */ /* 0x000fe400020006ff */
[----:B------:R-:W-:Y:S01]  /*3da0*/  F2FP.F16.E4M3.UNPACK_B R49, R71 ;  /* 0x00000047ff31723e */ /* 0x000fe200020006ff */
[--C-:B------:R-:W-:Y:S01]  /*3db0*/  FFMA R20, R20, UR13, -R7.reuse ;  /* 0x0000000d14147c23 */ /* 0x100fe20008000807 */
[----:B------:R-:W-:-:S05]  /*3dc0*/  FFMA R21, R21, UR13, -R7 ;  /* 0x0000000d15157c23 */ /* 0x000fca0008000807 */
[----:B------:R-:W-:Y:S01]  /*3dd0*/  HMMA.16816.F32 R72, R44, R48, R72 ;  /* 0x000000302c48723c */ /* 0x000fe20000001848 */
[----:B------:R-:W-:Y:S02]  /*3de0*/  F2FP.F16.E4M3.UNPACK_B R48, R82 ;  /* 0x00000052ff30723e */ /* 0x000fe400020006ff */
[----:B------:R-:W-:Y:S01]  /*3df0*/  F2FP.F16.E4M3.UNPACK_B R49, R83 ;  /* 0x00000053ff31723e */ /* 0x000fe200020006ff */
[----:B------:R-:W-:Y:S01]  /*3e00*/  FMUL R20, R20, 1.4426950216293334961 ;  /* 0x3fb8aa3b14147820 */ /* 0x000fe20000400000 */
[----:B------:R-:W-:-:S05]  /*3e10*/  FMUL R21, R21, 1.4426950216293334961 ;  /* 0x3fb8aa3b15157820 */ /* 0x000fca0000400000 */
[----:B------:R-:W-:Y:S01]  /*3e20*/  HMMA.16816.F32 R76, R44, R48, R76 ;  /* 0x000000302c4c723c */ /* 0x000fe2000000184c */
[----:B------:R0:W-:Y:S02]  /*3e30*/  MUFU.EX2 R44, R20 ;  /* 0x00000014002c7308 */ /* 0x0001e40000000800 */
[----:B0-----:R-:W-:-:S06]  /*3e40*/  FFMA R20, R14, UR13, -R8 ;  /* 0x0000000d0e147c23 */ /* 0x001fcc0008000808 */
[----:B------:R0:W-:Y:S02]  /*3e50*/  MUFU.EX2 R45, R21 ;  /* 0x00000015002d7308 */ /* 0x0001e40000000800 */
[----:B0-----:R-:W-:Y:S01]  /*3e60*/  FMUL R21, R20, 1.4426950216293334961 ;  /* 0x3fb8aa3b14157820 */ /* 0x001fe20000400000 */
[----:B------:R-:W-:-:S05]  /*3e70*/  FFMA R20, R15, UR13, -R8 ;  /* 0x0000000d0f147c23 */ /* 0x000fca0008000808 */
[----:B------:R0:W-:Y:S02]  /*3e80*/  MUFU.EX2 R15, R21 ;  /* 0x00000015000f7308 */ /* 0x0001e40000000800 */
[----:B0-----:R-:W-:Y:S01]  /*3e90*/  FMUL R21, R20, 1.4426950216293334961 ;  /* 0x3fb8aa3b14157820 */ /* 0x001fe20000400000 */
[----:B------:R-:W-:-:S05]  /*3ea0*/  FFMA R20, R18, UR13, -R8 ;  /* 0x0000000d12147c23 */ /* 0x000fca0008000808 */
[----:B------:R0:W1:Y:S01]  /*3eb0*/  MUFU.EX2 R18, R21 ;  /* 0x0000001500127308 */ /* 0x0000620000000800 */
[--C-:B------:R-:W-:Y:S01]  /*3ec0*/  FFMA R46, R30, UR13, -R8.reuse ;  /* 0x0000000d1e2e7c23 */ /* 0x100fe20008000808 */
[----:B0-----:R-:W-:Y:S01]  /*3ed0*/  FMUL R21, R20, 1.4426950216293334961 ;  /* 0x3fb8aa3b14157820 */ /* 0x001fe20000400000 */
[----:B------:R-:W-:-:S04]  /*3ee0*/  FFMA R20, R19, UR13, -R8 ;  /* 0x0000000d13147c23 */ /* 0x000fc80008000808 */
[----:B------:R-:W-:Y:S01]  /*3ef0*/  FMUL R20, R20, 1.4426950216293334961 ;  /* 0x3fb8aa3b14147820 */ /* 0x000fe20000400000 */
[--C-:B------:R-:W-:Y:S01]  /*3f00*/  FFMA R28, R28, UR13, -R7.reuse ;  /* 0x0000000d1c1c7c23 */ /* 0x100fe20008000807 */
[--C-:B------:R-:W-:Y:S01]  /*3f10*/  FFMA R29, R29, UR13, -R7.reuse ;  /* 0x0000000d1d1d7c23 */ /* 0x100fe20008000807 */
[--C-:B------:R-:W-:Y:S01]  /*3f20*/  FFMA R36, R36, UR13, -R7.reuse ;  /* 0x0000000d24247c23 */ /* 0x100fe20008000807 */
[--C-:B------:R-:W-:Y:S01]  /*3f30*/  FFMA R37, R37, UR13, -R7.reuse ;  /* 0x0000000d25257c23 */ /* 0x100fe20008000807 */
[----:B------:R0:W-:Y:S01]  /*3f40*/  MUFU.EX2 R19, R21 ;  /* 0x0000001500137308 */ /* 0x0001e20000000800 */
[----:B------:R-:W-:Y:S01]  /*3f50*/  FFMA R32, R32, UR13, -R7 ;  /* 0x0000000d20207c23 */ /* 0x000fe20008000807 */
[----:B------:R-:W-:Y:S01]  /*3f60*/  FMUL R28, R28, 1.4426950216293334961 ;  /* 0x3fb8aa3b1c1c7820 */ /* 0x000fe20000400000 */
[----:B------:R-:W-:Y:S01]  /*3f70*/  FMUL R29, R29, 1.4426950216293334961 ;  /* 0x3fb8aa3b1d1d7820 */ /* 0x000fe20000400000 */
[----:B------:R-:W-:-:S04]  /*3f80*/  FMUL R36, R36, 1.4426950216293334961 ;  /* 0x3fb8aa3b24247820 */ /* 0x000fc80000400000 */
[----:B------:R3:W4:Y:S01]  /*3f90*/  MUFU.EX2 R30, R20 ;  /* 0x00000014001e7308 */ /* 0x0007220000000800 */
[----:B------:R-:W-:Y:S01]  /*3fa0*/  FMUL R37, R37, 1.4426950216293334961 ;  /* 0x3fb8aa3b25257820 */ /* 0x000fe20000400000 */
[----:B------:R-:W-:Y:S01]  /*3fb0*/  FMUL R32, R32, 1.4426950216293334961 ;  /* 0x3fb8aa3b20207820 */ /* 0x000fe20000400000 */
[----:B0-----:R-:W-:Y:S01]  /*3fc0*/  FFMA R21, R38, UR13, -R8 ;  /* 0x0000000d26157c23 */ /* 0x001fe20008000808 */
[----:B------:R-:W-:-:S04]  /*3fd0*/  FMUL R46, R46, 1.4426950216293334961 ;  /* 0x3fb8aa3b2e2e7820 */ /* 0x000fc80000400000 */
[----:B------:R-:W-:Y:S01]  /*3fe0*/  MUFU.EX2 R28, R28 ;  /* 0x0000001c001c7308 */ /* 0x000fe20000000800 */
[----:B---3--:R-:W-:Y:S01]  /*3ff0*/  FFMA R20, R39, UR13, -R8 ;  /* 0x0000000d27147c23 */ /* 0x008fe20008000808 */
[----:B------:R-:W-:Y:S01]  /*4000*/  FMUL R39, R21, 1.4426950216293334961 ;  /* 0x3fb8aa3b15277820 */ /* 0x000fe20000400000 */
[----:B------:R-:W-:-:S05]  /*4010*/  FADD R90, R119, R90 ;  /* 0x0000005a775a7221 */ /* 0x000fca0000000000 */
[----:B------:R-:W0:Y:S01]  /*4020*/  MUFU.EX2 R29, R29 ;  /* 0x0000001d001d7308 */ /* 0x000e220000000800 */
[----:B------:R-:W-:-:S07]  /*4030*/  FMUL R20, R20, 1.4426950216293334961 ;  /* 0x3fb8aa3b14147820 */ /* 0x000fce0000400000 */
[----:B------:R-:W-:Y:S01]  /*4040*/  MUFU.EX2 R36, R36 ;  /* 0x0000002400247308 */ /* 0x000fe20000000800 */
[----:B-1----:R-:W-:-:S07]  /*4050*/  F2FP.SATFINITE.E4M3.F32.PACK_AB_MERGE_C R61, R18, R15, RZ ;  /* 0x0000000f123d723e */ /* 0x002fce00048070ff */
[----:B------:R-:W1:Y:S01]  /*4060*/  MUFU.EX2 R37, R37 ;  /* 0x0000002500257308 */ /* 0x000e620000000800 */
[----:B----4-:R-:W-:-:S07]  /*4070*/  F2FP.SATFINITE.E4M3.F32.PACK_AB_MERGE_C R21, R30, R19, RZ ;  /* 0x000000131e15723e */ /* 0x010fce00048070ff */
[----:B------:R3:W-:Y:S01]  /*4080*/  MUFU.EX2 R14, R32 ;  /* 0x00000020000e7308 */ /* 0x0007e20000000800 */
[----:B------:R-:W-:Y:S01]  /*4090*/  FADD R90, R118, R90 ;  /* 0x0000005a765a7221 */ /* 0x000fe20000000000 */
[----:B---3--:R-:W-:-:S04]  /*40a0*/  FFMA R32, R31, UR13, -R8 ;  /* 0x0000000d1f207c23 */ /* 0x008fc80008000808 */
[----:B------:R-:W-:Y:S02]  /*40b0*/  FMUL R32, R32, 1.4426950216293334961 ;  /* 0x3fb8aa3b20207820 */ /* 0x000fe40000400000 */
[----:B------:R-:W-:Y:S01]  /*40c0*/  MUFU.EX2 R31, R46 ;  /* 0x0000002e001f7308 */ /* 0x000fe20000000800 */
[----:B------:R-:W-:Y:S02]  /*40d0*/  F2FP.F16.E4M3.UNPACK_B R61, R61 ;  /* 0x0000003dff3d723e */ /* 0x000fe400020006ff */
[----:B------:R-:W-:Y:S01]  /*40e0*/  F2FP.F16.E4M3.UNPACK_B R21, R21 ;  /* 0x00000015ff15723e */ /* 0x000fe200020006ff */
[----:B------:R-:W-:-:S04]  /*40f0*/  FADD R90, R117, R90 ;  /* 0x0000005a755a7221 */ /* 0x000fc80000000000 */
[----:B------:R1:W3:Y:S01]  /*4100*/  MUFU.EX2 R38, R32 ;  /* 0x0000002000267308 */ /* 0x0002e20000000800 */
[----:B------:R-:W-:Y:S01]  /*4110*/  SEL R60, R61, R21, !P1 ;  /* 0x000000153d3c7207 */ /* 0x000fe20004800000 */
[----:B------:R-:W-:-:S06]  /*4120*/  FFMA R68, R22, UR13, -R8 ;  /* 0x0000000d16447c23 */ /* 0x000fcc0008000808 */
[----:B------:R-:W-:Y:S01]  /*4130*/  MUFU.EX2 R39, R39 ;  /* 0x0000002700277308 */ /* 0x000fe20000000800 */
[----:B------:R-:W-:Y:S01]  /*4140*/  FFMA R51, R23, UR13, -R8 ;  /* 0x0000000d17337c23 */ /* 0x000fe20008000808 */
[----:B------:R-:W-:-:S06]  /*4150*/  SEL R61, R21, R61, !P1 ;  /* 0x0000003d153d7207 */ /* 0x000fcc0004800000 */
[----:B------:R4:W5:Y:S01]  /*4160*/  MUFU.EX2 R46, R20 ;  /* 0x00000014002e7308 */ /* 0x0009620000000800 */
[----:B------:R-:W-:Y:S01]  /*4170*/  FADD R90, R116, R90 ;  /* 0x0000005a745a7221 */ /* 0x000fe20000000000 */
[----:B------:R-:W-:Y:S02]  /*4180*/  F2FP.F16.E4M3.UNPACK_B R54, R54.H1 ;  /* 0x00000036ff36723e */ /* 0x000fe400030006ff */
[----:B------:R-:W-:Y:S02]  /*4190*/  F2FP.F16.E4M3.UNPACK_B R55, R55.H1 ;  /* 0x00000037ff37723e */ /* 0x000fe400030006ff */
[----:B0-----:R-:W-:Y:S02]  /*41a0*/  F2FP.SATFINITE.E4M3.F32.PACK_AB_MERGE_C R80, R29, R28, RZ ;  /* 0x0000001c1d50723e */ /* 0x001fe400048070ff */
[----:B-1----:R-:W-:Y:S02]  /*41b0*/  F2FP.SATFINITE.E4M3.F32.PACK_AB_MERGE_C R32, R37, R36, RZ ;  /* 0x000000242520723e */ /* 0x002fe400048070ff */
[----:B----4-:R-:W-:-:S02]  /*41c0*/  SEL R20, R87, R88, !P0 ;  /* 0x0000005857147207 */ /* 0x010fc40004000000 */
[----:B------:R-:W-:Y:S02]  /*41d0*/  SEL R21, R85, R86, !P0 ;  /* 0x0000005655157207 */ /* 0x000fe40004000000 */
[----:B------:R-:W-:Y:S02]  /*41e0*/  SEL R22, R9, R84, !P0 ;  /* 0x0000005409167207 */ /* 0x000fe40004000000 */
[----:B------:R-:W-:Y:S02]  /*41f0*/  SEL R23, R17, R12, !P0 ;  /* 0x0000000c11177207 */ /* 0x000fe40004000000 */
[----:B------:R-:W-:Y:S02]  /*4200*/  F2FP.F16.E4M3.UNPACK_B R62, R62.H1 ;  /* 0x0000003eff3e723e */ /* 0x000fe400030006ff */
[----:B------:R-:W-:Y:S02]  /*4210*/  F2FP.F16.E4M3.UNPACK_B R63, R63.H1 ;  /* 0x0000003fff3f723e */ /* 0x000fe400030006ff */
[----:B------:R-:W-:-:S02]  /*4220*/  F2FP.F16.E4M3.UNPACK_B R70, R70.H1 ;  /* 0x00000046ff46723e */ /* 0x000fc400030006ff */
[----:B------:R-:W-:Y:S02]  /*4230*/  F2FP.F16.E4M3.UNPACK_B R71, R71.H1 ;  /* 0x00000047ff47723e */ /* 0x000fe400030006ff */
[----:B------:R-:W-:Y:S02]  /*4240*/  F2FP.F16.E4M3.UNPACK_B R82, R82.H1 ;  /* 0x00000052ff52723e */ /* 0x000fe400030006ff */
[----:B------:R-:W-:Y:S01]  /*4250*/  F2FP.F16.E4M3.UNPACK_B R83, R83.H1 ;  /* 0x00000053ff53723e */ /* 0x000fe200030006ff */
[----:B------:R-:W-:Y:S01]  /*4260*/  FADD R115, R115, R90 ;  /* 0x0000005a73737221 */ /* 0x000fe20000000000 */
[----:B------:R-:W-:Y:S01]  /*4270*/  LOP3.LUT R107, R2, 0x40, RZ, 0x3c, !PT ;  /* 0x00000040026b7812 */ /* 0x000fe200078e3cff */
[--C-:B------:R-:W-:Y:S01]  /*4280*/  FFMA R40, R40, UR13, -R7.reuse ;  /* 0x0000000d28287c23 */ /* 0x100fe20008000807 */
[----:B------:R-:W-:Y:S02]  /*4290*/  F2FP.F16.E4M3.UNPACK_B R80, R80 ;  /* 0x00000050ff50723e */ /* 0x000fe400020006ff */
[----:B------:R-:W-:Y:S01]  /*42a0*/  F2FP.F16.E4M3.UNPACK_B R32, R32 ;  /* 0x00000020ff20723e */ /* 0x000fe200020006ff */
[----:B------:R-:W-:Y:S01]  /*42b0*/  FFMA R33, R33, UR13, -R7 ;  /* 0x0000000d21217c23 */ /* 0x000fe20008000807 */
[----:B------:R-:W-:Y:S01]  /*42c0*/  HMMA.16816.F32 R56, R20, R54, R56 ;  /* 0x000000361438723c */ /* 0x000fe20000001838 */
[----:B------:R-:W-:Y:S01]  /*42d0*/  FADD R115, R114, R115 ;  /* 0x0000007372737221 */ /* 0x000fe20000000000 */
[----:B------:R-:W-:Y:S01]  /*42e0*/  SEL R17, R80, R32, !P1 ;  /* 0x0000002050117207 */ /* 0x000fe20004800000 */
[----:B------:R-:W-:Y:S01]  /*42f0*/  FMUL R9, R40, 1.4426950216293334961 ;  /* 0x3fb8aa3b28097820 */ /* 0x000fe20000400000 */
[----:B------:R-:W-:-:S04]  /*4300*/  SEL R80, R32, R80, !P1 ;  /* 0x0000005020507207 */ /* 0x000fc80004800000 */
[----:B------:R-:W-:Y:S01]  /*4310*/  HMMA.16816.F32 R64, R20, R62, R64 ;  /* 0x0000003e1440723c */ /* 0x000fe20000001840 */
[----:B---3--:R-:W-:Y:S01]  /*4320*/  F2FP.SATFINITE.E4M3.F32.PACK_AB_MERGE_C R32, R38, R31, RZ ;  /* 0x0000001f2620723e */ /* 0x008fe200048070ff */
[----:B------:R-:W-:Y:S01]  /*4330*/  FMUL R33, R33, 1.4426950216293334961 ;  /* 0x3fb8aa3b21217820 */ /* 0x000fe20000400000 */
[----:B-----5:R-:W-:-:S05]  /*4340*/  F2FP.SATFINITE.E4M3.F32.PACK_AB_MERGE_C R40, R46, R39, RZ ;  /* 0x000000272e28723e */ /* 0x020fca00048070ff */
[----:B------:R-:W-:Y:S01]  /*4350*/  HMMA.16816.F32 R72, R20, R70, R72 ;  /* 0x000000461448723c */ /* 0x000fe20000001848 */
[----:B------:R-:W-:Y:S01]  /*4360*/  FADD R115, R113, R115 ;  /* 0x0000007371737221 */ /* 0x000fe20000000000 */
[----:B------:R-:W-:-:S06]  /*4370*/  FFMA R53, R24, UR13, -R7 ;  /* 0x0000000d18357c23 */ /* 0x000fcc0008000807 */
[----:B------:R-:W-:Y:S01]  /*4380*/  HMMA.16816.F32 R76, R20, R82, R76 ;  /* 0x00000052144c723c */ /* 0x000fe2000000184c */
[----:B------:R-:W-:Y:S01]  /*4390*/  LDSM.16.M88.4 R20, [R107+UR6+0x4c00] ;  /* 0x004c00066b14783b */ /* 0x000fe20008000200 */
[----:B------:R-:W-:Y:S02]  /*43a0*/  F2FP.F16.E4M3.UNPACK_B R24, R32 ;  /* 0x00000020ff18723e */ /* 0x000fe400020006ff */
[----:B------:R-:W-:Y:S01]  /*43b0*/  F2FP.F16.E4M3.UNPACK_B R40, R40 ;  /* 0x00000028ff28723e */ /* 0x000fe200020006ff */
[--C-:B------:R-:W-:Y:S01]  /*43c0*/  FFMA R49, R34, UR13, -R8.reuse ;  /* 0x0000000d22317c23 */ /* 0x100fe20008000808 */
[----:B------:R-:W-:Y:S01]  /*43d0*/  FFMA R50, R35, UR13, -R8 ;  /* 0x0000000d23327c23 */ /* 0x000fe20008000808 */
[----:B------:R-:W-:Y:S01]  /*43e0*/  FADD R112, R112, R115 ;  /* 0x0000007370707221 */ /* 0x000fe20000000000 */
[----:B------:R0:W1:Y:S01]  /*43f0*/  MUFU.EX2 R52, R33 ;  /* 0x0000002100347308 */ /* 0x0000620000000800 */
[----:B------:R-:W-:Y:S01]  /*4400*/  SEL R69, R24, R40, !P1 ;  /* 0x0000002818457207 */ /* 0x000fe20004800000 */
[----:B------:R-:W-:Y:S01]  /*4410*/  FFMA R41, R41, UR13, -R7 ;  /* 0x0000000d29297c23 */ /* 0x000fe20008000807 */
[----:B------:R-:W-:Y:S01]  /*4420*/  SEL R24, R40, R24, !P1 ;  /* 0x0000001828187207 */ /* 0x000fe20004800000 */
[----:B------:R-:W-:Y:S01]  /*4430*/  FADD R112, R111, R112 ;  /* 0x000000706f707221 */ /* 0x000fe20000000000 */
[----:B0-----:R-:W-:Y:S01]  /*4440*/  LDSM.16.M88.4 R32, [R107+UR6+0x4000] ;  /* 0x004000066b20783b */ /* 0x001fe20008000200 */
[----:B------:R-:W-:Y:S01]  /*4450*/  FMUL R54, R68, 1.4426950216293334961 ;  /* 0x3fb8aa3b44367820 */ /* 0x000fe20000400000 */
[--C-:B------:R-:W-:Y:S01]  /*4460*/  FFMA R48, R42, UR13, -R8.reuse ;  /* 0x0000000d2a307c23 */ /* 0x100fe20008000808 */
[----:B------:R-:W-:Y:S01]  /*4470*/  FFMA R47, R43, UR13, -R8 ;  /* 0x0000000d2b2f7c23 */ /* 0x000fe20008000808 */
[----:B------:R-:W-:Y:S01]  /*4480*/  SHFL.IDX PT, R63, R60, R3, 0x1f ;  /* 0x00001f033c3f7589 */ /* 0x000fe200000e0000 */
[----:B------:R-:W-:Y:S01]  /*4490*/  FMUL R12, R41, 1.4426950216293334961 ;  /* 0x3fb8aa3b290c7820 */ /* 0x000fe20000400000 */
[----:B------:R-:W-:-:S02]  /*44a0*/  FADD R112, R110, R112 ;  /* 0x000000706e707221 */ /* 0x000fc40000000000 */
[----:B------:R-:W-:Y:S04]  /*44b0*/  SHFL.IDX PT, R81, R61, R106, 0x1f ;  /* 0x00001f6a3d517589 */ /* 0x000fe800000e0000 */
[----:B------:R-:W-:Y:S04]  /*44c0*/  SHFL.IDX PT, R68, R16, R3, 0x1f ;  /* 0x00001f0310447589 */ /* 0x000fe800000e0000 */
[----:B------:R-:W-:Y:S04]  /*44d0*/  SHFL.IDX PT, R62, R17, R3, 0x1f ;  /* 0x00001f03113e7589 */ /* 0x000fe800000e0000 */
[----:B------:R-:W-:Y:S04]  /*44e0*/  SHFL.IDX PT, R60, R69, R3, 0x1f ;  /* 0x00001f03453c7589 */ /* 0x000fe800000e0000 */
[----:B------:R0:W3:Y:S04]  /*44f0*/  SHFL.IDX PT, R84, R13, R106, 0x1f ;  /* 0x00001f6a0d547589 */ /* 0x0000e800000e0000 */
[----:B------:R-:W4:Y:S04]  /*4500*/  SHFL.IDX PT, R80, R80, R106, 0x1f ;  /* 0x00001f6a50507589 */ /* 0x000f2800000e0000 */
[----:B------:R-:W5:Y:S01]  /*4510*/  SHFL.IDX PT, R61, R24, R106, 0x1f ;  /* 0x00001f6a183d7589 */ /* 0x000f6200000e0000 */
[----:B------:R-:W-:-:S03]  /*4520*/  FADD R109, R109, R112 ;  /* 0x000000706d6d7221 */ /* 0x000fc60000000000 */
[----:B------:R-:W2:Y:S01]  /*4530*/  LDSM.16.M88.4 R40, [R107+UR6+0x4400] ;  /* 0x004400066b28783b */ /* 0x000ea20008000200 */
[----:B------:R-:W-:Y:S01]  /*4540*/  FMUL R55, R51, 1.4426950216293334961 ;  /* 0x3fb8aa3b33377820 */ /* 0x000fe20000400000 */
[----:B------:R-:W-:Y:S01]  /*4550*/  FMUL R51, R49, 1.4426950216293334961 ;  /* 0x3fb8aa3b31337820 */ /* 0x000fe20000400000 */
[----:B------:R-:W-:Y:S01]  /*4560*/  FADD R92, R15, R92 ;  /* 0x0000005c0f5c7221 */ /* 0x000fe20000000000 */
[----:B------:R-:W-:Y:S01]  /*4570*/  FFMA R49, R25, UR13, -R7 ;  /* 0x0000000d19317c23 */ /* 0x000fe20008000807 */
[--C-:B------:R-:W-:Y:S01]  /*4580*/  FFMA R86, R26, UR13, -R8.reuse ;  /* 0x0000000d1a567c23 */ /* 0x100fe20008000808 */
[----:B------:R-:W-:Y:S01]  /*4590*/  FFMA R85, R27, UR13, -R8 ;  /* 0x0000000d1b557c23 */ /* 0x000fe20008000808 */
[----:B------:R-:W-:Y:S01]  /*45a0*/  FADD R109, R103, R109 ;  /* 0x0000006d676d7221 */ /* 0x000fe20000000000 */
[----:B------:R-:W-:Y:S01]  /*45b0*/  FMUL R50, R50, 1.4426950216293334961 ;  /* 0x3fb8aa3b32327820 */ /* 0x000fe20000400000 */
[----:B------:R-:W2:Y:S01]  /*45c0*/  LDSM.16.M88.4 R24, [R107+UR6+0x4800] ;  /* 0x004800066b18783b */ /* 0x000ea20008000200 */
[----:B------:R-:W-:Y:S01]  /*45d0*/  FADD R92, R18, R92 ;  /* 0x0000005c125c7221 */ /* 0x000fe20000000000 */
[----:B------:R-:W-:Y:S01]  /*45e0*/  MUFU.EX2 R54, R54 ;  /* 0x0000003600367308 */ /* 0x000fe20000000800 */
[----:B------:R-:W-:-:S02]  /*45f0*/  FADD R109, R121, R109 ;  /* 0x0000006d796d7221 */ /* 0x000fc40000000000 */
[----:B------:R-:W-:-:S05]  /*4600*/  FADD R19, R19, R92 ;  /* 0x0000005c13137221 */ /* 0x000fca0000000000 */
[----:B------:R-:W1:Y:S01]  /*4610*/  MUFU.EX2 R55, R55 ;  /* 0x0000003700377308 */ /* 0x000e620000000800 */
[----:B------:R-:W-:-:S07]  /*4620*/  FADD R120, R120, R109 ;  /* 0x0000006d78787221 */ /* 0x000fce0000000000 */
[----:B0-----:R-:W-:Y:S01]  /*4630*/  MUFU.EX2 R13, R51 ;  /* 0x00000033000d7308 */ /* 0x001fe20000000800 */
[----:B------:R-:W-:-:S07]  /*4640*/  FMUL R49, R49, 1.4426950216293334961 ;  /* 0x3fb8aa3b31317820 */ /* 0x000fce0000400000 */
[----:B------:R4:W0:Y:S01]  /*4650*/  MUFU.EX2 R69, R50 ;  /* 0x0000003200457308 */ /* 0x0008220000000800 */
[----:B------:R-:W-:Y:S01]  /*4660*/  F2FP.SATFINITE.E4M3.F32.PACK_AB_MERGE_C R83, R45, R44, RZ ;  /* 0x0000002c2d53723e */ /* 0x000fe200048070ff */
[----:B------:R-:W-:Y:S01]  /*4670*/  FADD R19, R30, R19 ;  /* 0x000000131e137221 */ /* 0x000fe20000000000 */
[----:B-1----:R-:W-:Y:S01]  /*4680*/  F2FP.SATFINITE.E4M3.F32.PACK_AB_MERGE_C R87, R52, R14, RZ ;  /* 0x0000000e3457723e */ /* 0x002fe200048070ff */
[----:B------:R-:W-:Y:S01]  /*4690*/  FADD R120, R122, R120 ;  /* 0x000000787a787221 */ /* 0x000fe20000000000 */
[----:B------:R-:W-:Y:S01]  /*46a0*/  FMUL R71, R48, 1.4426950216293334961 ;  /* 0x3fb8aa3b30477820 */ /* 0x000fe20000400000 */
[----:B------:R-:W-:Y:S01]  /*46b0*/  F2FP.F16.E4M3.UNPACK_B R83, R83 ;  /* 0x00000053ff53723e */ /* 0x000fe200020006ff */
[----:B------:R-:W-:Y:S01]  /*46c0*/  FADD R90, R31, R19 ;  /* 0x000000131f5a7221 */ /* 0x000fe20000000000 */
[----:B------:R1:W-:Y:S01]  /*46d0*/  MUFU.EX2 R70, R49 ;  /* 0x0000003100467308 */ /* 0x0003e20000000800 */
[----:B------:R-:W-:Y:S01]  /*46e0*/  F2FP.F16.E4M3.UNPACK_B R87, R87 ;  /* 0x00000057ff57723e */ /* 0x000fe200020006ff */
[----:B------:R-:W-:Y:S01]  /*46f0*/  FADD R120, R123, R120 ;  /* 0x000000787b787221 */ /* 0x000fe20000000000 */
[----:B---3--:R-:W-:-:S02]  /*4700*/  SEL R48, R68, R84, !P0 ;  /* 0x0000005444307207 */ /* 0x008fc40004000000 */
[----:B----4-:R-:W-:Y:S02]  /*4710*/  SEL R50, R62, R80, !P0 ;  /* 0x000000503e327207 */ /* 0x010fe40004000000 */
[----:B-----5:R-:W-:Y:S02]  /*4720*/  SEL R51, R60, R61, !P0 ;  /* 0x0000003d3c337207 */ /* 0x020fe40004000000 */
[----:B-1----:R-:W-:Y:S02]  /*4730*/  SEL R49, R63, R81, !P0 ;  /* 0x000000513f317207 */ /* 0x002fe40004000000 */
[----:B------:R-:W-:Y:S02]  /*4740*/  F2FP.F16.E4M3.UNPACK_B R30, R20 ;  /* 0x00000014ff1e723e */ /* 0x000fe400020006ff */
[----:B------:R-:W-:Y:S01]  /*4750*/  F2FP.F16.E4M3.UNPACK_B R31, R21 ;  /* 0x00000015ff1f723e */ /* 0x000fe200020006ff */
[----:B------:R-:W-:Y:S01]  /*4760*/  FMUL R15, R47, 1.4426950216293334961 ;  /* 0x3fb8aa3b2f0f7820 */ /* 0x000fe20000400000 */
[----:B------:R-:W-:Y:S01]  /*4770*/  SEL R82, R83, R87, !P1 ;  /* 0x0000005753527207 */ /* 0x000fe20004800000 */
[----:B------:R-:W-:Y:S01]  /*4780*/  FADD R28, R28, R120 ;  /* 0x000000781c1c7221 */ /* 0x000fe20000000000 */
[----:B------:R-:W-:-:S02]  /*4790*/  SEL R83, R87, R83, !P1 ;  /* 0x0000005357537207 */ /* 0x000fc40004800000 */
[----:B------:R-:W-:Y:S02]  /*47a0*/  F2FP.SATFINITE.E4M3.F32.PACK_AB_MERGE_C R87, R55, R54, RZ ;  /* 0x000000363757723e */ /* 0x000fe400048070ff */
[----:B0-----:R-:W-:Y:S01]  /*47b0*/  F2FP.SATFINITE.E4M3.F32.PACK_AB_MERGE_C R47, R69, R13, RZ ;  /* 0x0000000d452f723e */ /* 0x001fe200048070ff */
[----:B------:R-:W-:Y:S01]  /*47c0*/  FMUL R53, R53, 1.4426950216293334961 ;  /* 0x3fb8aa3b35357820 */ /* 0x000fe20000400000 */
[----:B------:R-:W-:Y:S01]  /*47d0*/  HMMA.16816.F32 R76, R48, R30, R76 ;  /* 0x0000001e304c723c */ /* 0x000fe2000000184c */
[----:B------:R-:W-:Y:S01]  /*47e0*/  FADD R31, R29, R28 ;  /* 0x0000001c1d1f7221 */ /* 0x000fe20000000000 */
[----:B------:R-:W-:Y:S01]  /*47f0*/  F2FP.F16.E4M3.UNPACK_B R16, R32 ;  /* 0x00000020ff10723e */ /* 0x000fe200020006ff */
[----:B------:R-:W-:Y:S01]  /*4800*/  FMUL R85, R85, 1.4426950216293334961 ;  /* 0x3fb8aa3b55557820 */ /* 0x000fe20000400000 */
[----:B------:R-:W-:Y:S02]  /*4810*/  F2FP.F16.E4M3.UNPACK_B R17, R33 ;  /* 0x00000021ff11723e */ /* 0x000fe400020006ff */
[----:B------:R-:W-:-:S02]  /*4820*/  F2FP.F16.E4M3.UNPACK_B R87, R87 ;  /* 0x00000057ff57723e */ /* 0x000fc400020006ff */
[----:B------:R-:W-:Y:S01]  /*4830*/  F2FP.F16.E4M3.UNPACK_B R47, R47 ;  /* 0x0000002fff2f723e */ /* 0x000fe200020006ff */
[----:B------:R-:W-:Y:S01]  /*4840*/  FMUL R88, R86, 1.4426950216293334961 ;  /* 0x3fb8aa3b56587820 */ /* 0x000fe20000400000 */
[----:B------:R-:W-:Y:S01]  /*4850*/  FADD R90, R38, R90 ;  /* 0x0000005a265a7221 */ /* 0x000fe20000000000 */
[----:B------:R-:W-:Y:S01]  /*4860*/  FADD R36, R36, R31 ;  /* 0x0000001f24247221 */ /* 0x000fe20000000000 */
[----:B------:R-:W-:Y:S01]  /*4870*/  MUFU.EX2 R9, R9 ;  /* 0x0000000900097308 */ /* 0x000fe20000000800 */
[----:B------:R-:W-:Y:S02]  /*4880*/  SEL R86, R87, R47, !P1 ;  /* 0x0000002f57567207 */ /* 0x000fe40004800000 */
[----:B------:R-:W-:Y:S01]  /*4890*/  SEL R87, R47, R87, !P1 ;  /* 0x000000572f577207 */ /* 0x000fe20004800000 */
[----:B------:R-:W-:Y:S01]  /*48a0*/  HMMA.16816.F32 R56, R48, R16, R56 ;  /* 0x000000103038723c */ /* 0x000fe20000001838 */
[----:B------:R-:W-:-:S03]  /*48b0*/  FADD R39, R39, R90 ;  /* 0x0000005a27277221 */ /* 0x000fc60000000000 */
[----:B------:R-:W0:Y:S01]  /*48c0*/  MUFU.EX2 R12, R12 ;  /* 0x0000000c000c7308 */ /* 0x000e220000000800 */
[----:B------:R-:W-:Y:S01]  /*48d0*/  FADD R37, R37, R36 ;  /* 0x0000002425257221 */ /* 0x000fe20000000000 */
[----:B--2---:R-:W-:Y:S02]  /*48e0*/  F2FP.F16.E4M3.UNPACK_B R16, R40 ;  /* 0x00000028ff10723e */ /* 0x004fe400020006ff */
[----:B------:R-:W-:-:S04]  /*48f0*/  F2FP.F16.E4M3.UNPACK_B R17, R41 ;  /* 0x00000029ff11723e */ /* 0x000fc800020006ff */
[----:B------:R-:W1:Y:S01]  /*4900*/  MUFU.EX2 R53, R53 ;  /* 0x0000003500357308 */ /* 0x000e620000000800 */
[----:B------:R-:W-:Y:S01]  /*4910*/  FADD R39, R46, R39 ;  /* 0x000000272e277221 */ /* 0x000fe20000000000 */
[----:B------:R-:W-:-:S06]  /*4920*/  FADD R44, R44, R37 ;  /* 0x000000252c2c7221 */ /* 0x000fcc0000000000 */
[----:B------:R-:W-:Y:S08]  /*4930*/  MUFU.EX2 R71, R71 ;  /* 0x0000004700477308 */ /* 0x000ff00000000800 */
[----:B------:R-:W2:Y:S08]  /*4940*/  MUFU.EX2 R15, R15 ;  /* 0x0000000f000f7308 */ /* 0x000eb00000000800 */
[----:B------:R-:W-:Y:S08]  /*4950*/  MUFU.EX2 R47, R88 ;  /* 0x00000058002f7308 */ /* 0x000ff00000000800 */
[----:B------:R-:W3:Y:S01]  /*4960*/  MUFU.EX2 R85, R85 ;  /* 0x0000005500557308 */ /* 0x000ee20000000800 */
[----:B------:R-:W-:Y:S01]  /*4970*/  HMMA.16816.F32 R64, R48, R16, R64 ;  /* 0x000000103040723c */ /* 0x000fe20000001840 */
[----:B------:R-:W-:Y:S01]  /*4980*/  FADD R54, R54, R39 ;  /* 0x0000002736367221 */ /* 0x000fe20000000000 */
[----:B------:R-:W-:Y:S01]  /*4990*/  FADD R45, R45, R44 ;  /* 0x0000002c2d2d7221 */ /* 0x000fe20000000000 */
[----:B------:R-:W-:-:S02]  /*49a0*/  F2FP.F16.E4M3.UNPACK_B R16, R24 ;  /* 0x00000018ff10723e */ /* 0x000fc400020006ff */
[----:B------:R-:W-:Y:S01]  /*49b0*/  F2FP.F16.E4M3.UNPACK_B R17, R25 ;  /* 0x00000019ff11723e */ /* 0x000fe200020006ff */
[----:B------:R-:W-:Y:S01]  /*49c0*/  FADD R54, R55, R54 ;  /* 0x0000003637367221 */ /* 0x000fe20000000000 */
[----:B------:R-:W-:Y:S01]  /*49d0*/  FADD R45, R14, R45 ;  /* 0x0000002d0e2d7221 */ /* 0x000fe20000000000 */
[----:B0-----:R-:W-:Y:S02]  /*49e0*/  F2FP.SATFINITE.E4M3.F32.PACK_AB_MERGE_C R89, R12, R9, RZ ;  /* 0x000000090c59723e */ /* 0x001fe400048070ff */
[----:B-1----:R-:W-:Y:S01]  /*49f0*/  F2FP.SATFINITE.E4M3.F32.PACK_AB_MERGE_C R18, R70, R53, RZ ;  /* 0x000000354612723e */ /* 0x002fe200048070ff */
[----:B------:R-:W-:Y:S01]  /*4a00*/  FADD R54, R13, R54 ;  /* 0x000000360d367221 */ /* 0x000fe20000000000 */
[----:B------:R-:W-:Y:S01]  /*4a10*/  SEL R19, R61, R60, !P0 ;  /* 0x0000003c3d137207 */ /* 0x000fe20004000000 */
[----:B------:R-:W-:Y:S01]  /*4a20*/  HMMA.16816.F32 R72, R48, R16, R72 ;  /* 0x000000103048723c */ /* 0x000fe20000001848 */
[----:B--2---:R-:W-:Y:S01]  /*4a30*/  F2FP.SATFINITE.E4M3.F32.PACK_AB_MERGE_C R60, R15, R71, RZ ;  /* 0x000000470f3c723e */ /* 0x004fe200048070ff */
[----:B------:R-:W-:Y:S01]  /*4a40*/  FADD R52, R52, R45 ;  /* 0x0000002d34347221 */ /* 0x000fe20000000000 */
[----:B---3--:R-:W-:-:S02]  /*4a50*/  F2FP.SATFINITE.E4M3.F32.PACK_AB_MERGE_C R61, R85, R47, RZ ;  /* 0x0000002f553d723e */ /* 0x008fc400048070ff */
[----:B------:R-:W-:Y:S02]  /*4a60*/  F2FP.F16.E4M3.UNPACK_B R89, R89 ;  /* 0x00000059ff59723e */ /* 0x000fe400020006ff */
[----:B------:R-:W-:Y:S01]  /*4a70*/  F2FP.F16.E4M3.UNPACK_B R18, R18 ;  /* 0x00000012ff12723e */ /* 0x000fe200020006ff */
[----:B------:R-:W-:Y:S01]  /*4a80*/  FADD R54, R69, R54 ;  /* 0x0000003645367221 */ /* 0x000fe20000000000 */
[----:B------:R-:W-:Y:S01]  /*4a90*/  F2FP.F16.E4M3.UNPACK_B R60, R60 ;  /* 0x0000003cff3c723e */ /* 0x000fe200020006ff */
[----:B------:R-:W-:Y:S01]  /*4aa0*/  FADD R9, R9, R52 ;  /* 0x0000003409097221 */ /* 0x000fe20000000000 */
[----:B------:R-:W-:Y:S02]  /*4ab0*/  F2FP.F16.E4M3.UNPACK_B R61, R61 ;  /* 0x0000003dff3d723e */ /* 0x000fe400020006ff */
[----:B------:R-:W-:Y:S01]  /*4ac0*/  SEL R88, R89, R18, !P1 ;  /* 0x0000001259587207 */ /* 0x000fe20004800000 */
[----:B------:R-:W-:Y:S01]  /*4ad0*/  FADD R54, R71, R54 ;  /* 0x0000003647367221 */ /* 0x000fe20000000000 */
[----:B------:R-:W-:Y:S01]  /*4ae0*/  SEL R89, R18, R89, !P1 ;  /* 0x0000005912597207 */ /* 0x000fe20004800000 */
[----:B------:R-:W-:Y:S01]  /*4af0*/  FADD R14, R12, R9 ;  /* 0x000000090c0e7221 */ /* 0x000fe20000000000 */
[----:B------:R-:W-:-:S02]  /*4b00*/  SEL R28, R60, R61, !P1 ;  /* 0x0000003d3c1c7207 */ /* 0x000fc40004800000 */
[----:B------:R-:W-:Y:S01]  /*4b10*/  SEL R29, R61, R60, !P1 ;  /* 0x0000003c3d1d7207 */ /* 0x000fe20004800000 */
[----:B------:R-:W-:Y:S01]  /*4b20*/  FADD R54, R15, R54 ;  /* 0x000000360f367221 */ /* 0x000fe20000000000 */
[----:B------:R-:W-:Y:S01]  /*4b30*/  FADD R53, R53, R14 ;  /* 0x0000000e35357221 */ /* 0x000fe20000000000 */
[----:B------:R-:W-:Y:S01]  /*4b40*/  SEL R16, R84, R68, !P0 ;  /* 0x0000004454107207 */ /* 0x000fe20004000000 */
[----:B------:R-:W-:Y:S01]  /*4b50*/  SHFL.IDX PT, R83, R83, R106, 0x1f ;  /* 0x00001f6a53537589 */ /* 0x000fe200000e0000 */
[----:B------:R-:W-:Y:S02]  /*4b60*/  SEL R17, R81, R63, !P0 ;  /* 0x0000003f51117207 */ /* 0x000fe40004000000 */
[----:B------:R-:W-:Y:S01]  /*4b70*/  SEL R18, R80, R62, !P0 ;  /* 0x0000003e50127207 */ /* 0x000fe20004000000 */
[----:B------:R-:W-:Y:S01]  /*4b80*/  SHFL.IDX PT, R87, R87, R106, 0x1f ;  /* 0x00001f6a57577589 */ /* 0x000fe200000e0000 */
[----:B------:R-:W-:Y:S02]  /*4b90*/  F2FP.F16.E4M3.UNPACK_B R24, R24.H1 ;  /* 0x00000018ff18723e */ /* 0x000fe400030006ff */
[----:B------:R-:W-:Y:S01]  /*4ba0*/  F2FP.F16.E4M3.UNPACK_B R25, R25.H1 ;  /* 0x00000019ff19723e */ /* 0x000fe200030006ff */
[----:B------:R-:W-:Y:S01]  /*4bb0*/  SHFL.IDX PT, R89, R89, R106, 0x1f ;  /* 0x00001f6a59597589 */ /* 0x000fe200000e0000 */
[----:B------:R-:W-:Y:S01]  /*4bc0*/  FADD R54, R47, R54 ;  /* 0x000000362f367221 */ /* 0x000fe20000000000 */
[----:B------:R-:W-:-:S02]  /*4bd0*/  FADD R53, R70, R53 ;  /* 0x0000003546357221 */ /* 0x000fc40000000000 */
[----:B------:R-:W-:Y:S04]  /*4be0*/  SHFL.IDX PT, R106, R29, R106, 0x1f ;  /* 0x00001f6a1d6a7589 */ /* 0x000fe800000e0000 */
[----:B------:R-:W0:Y:S04]  /*4bf0*/  SHFL.IDX PT, R82, R82, R3, 0x1f ;  /* 0x00001f0352527589 */ /* 0x000e2800000e0000 */
[----:B------:R-:W1:Y:S04]  /*4c00*/  SHFL.IDX PT, R86, R86, R3, 0x1f ;  /* 0x00001f0356567589 */ /* 0x000e6800000e0000 */
[----:B------:R-:W2:Y:S04]  /*4c10*/  SHFL.IDX PT, R88, R88, R3, 0x1f ;  /* 0x00001f0358587589 */ /* 0x000ea800000e0000 */
[----:B------:R-:W3:Y:S01]  /*4c20*/  SHFL.IDX PT, R28, R28, R3, 0x1f ;  /* 0x00001f031c1c7589 */ /* 0x000ee200000e0000 */
[----:B------:R-:W-:-:S02]  /*4c30*/  F2FP.F16.E4M3.UNPACK_B R32, R32.H1 ;  /* 0x00000020ff20723e */ /* 0x000fc400030006ff */
[----:B------:R-:W-:Y:S02]  /*4c40*/  F2FP.F16.E4M3.UNPACK_B R33, R33.H1 ;  /* 0x00000021ff21723e */ /* 0x000fe400030006ff */
[----:B------:R-:W-:Y:S02]  /*4c50*/  F2FP.F16.E4M3.UNPACK_B R40, R40.H1 ;  /* 0x00000028ff28723e */ /* 0x000fe400030006ff */
[----:B------:R-:W-:Y:S01]  /*4c60*/  F2FP.F16.E4M3.UNPACK_B R41, R41.H1 ;  /* 0x00000029ff29723e */ /* 0x000fe200030006ff */
[C---:B------:R-:W-:Y:S01]  /*4c70*/  HMMA.16816.F32 R72, R16.reuse, R24, R72 ;  /* 0x000000181048723c */ /* 0x040fe20000001848 */
[----:B------:R-:W-:Y:S01]  /*4c80*/  FADD R54, R85, R54 ;  /* 0x0000003655367221 */ /* 0x000fe20000000000 */
[----:B------:R-:W4:Y:S01]  /*4c90*/  SHFL.BFLY PT, R24, R53, 0x2, 0x1f ;  /* 0x0c401f0035187f89 */ /* 0x000f2200000e0000 */
[----:B------:R-:W-:Y:S02]  /*4ca0*/  F2FP.F16.E4M3.UNPACK_B R20, R20.H1 ;  /* 0x00000014ff14723e */ /* 0x000fe400030006ff */
[----:B------:R-:W-:Y:S01]  /*4cb0*/  F2FP.F16.E4M3.UNPACK_B R21, R21.H1 ;  /* 0x00000015ff15723e */ /* 0x000fe200030006ff */
[----:B------:R-:W5:Y:S02]  /*4cc0*/  SHFL.BFLY PT, R9, R54, 0x2, 0x1f ;  /* 0x0c401f0036097f89 */ /* 0x000f6400000e0000 */
[C---:B------:R-:W-:Y:S08]  /*4cd0*/  HMMA.16816.F32 R56, R16.reuse, R32, R56 ;  /* 0x000000201038723c */ /* 0x040ff00000001838 */
[----:B------:R-:W-:Y:S01]  /*4ce0*/  HMMA.16816.F32 R64, R16, R40, R64 ;  /* 0x000000281040723c */ /* 0x000fe20000001840 */
[----:B------:R-:W-:-:S02]  /*4cf0*/  F2FP.F16.E4M3.UNPACK_B R12, R42 ;  /* 0x0000002aff0c723e */ /* 0x000fc400020006ff */
[----:B------:R-:W-:-:S05]  /*4d00*/  F2FP.F16.E4M3.UNPACK_B R13, R43 ;  /* 0x0000002bff0d723e */ /* 0x000fca00020006ff */
[----:B------:R-:W-:Y:S01]  /*4d10*/  HMMA.16816.F32 R76, R16, R20, R76 ;  /* 0x00000014104c723c */ /* 0x000fe2000000184c */
[----:B------:R-:W-:Y:S02]  /*4d20*/  F2FP.F16.E4M3.UNPACK_B R20, R34 ;  /* 0x00000022ff14723e */ /* 0x000fe400020006ff */
[----:B------:R-:W-:Y:S02]  /*4d30*/  F2FP.F16.E4M3.UNPACK_B R21, R35 ;  /* 0x00000023ff15723e */ /* 0x000fe400020006ff */
[----:B0-----:R-:W-:Y:S02]  /*4d40*/  SEL R16, R82, R83, !P0 ;  /* 0x0000005352107207 */ /* 0x001fe40004000000 */
[----:B-1----:R-:W-:Y:S02]  /*4d50*/  SEL R17, R86, R87, !P0 ;  /* 0x0000005756117207 */ /* 0x002fe40004000000 */
[----:B--2---:R-:W-:Y:S02]  /*4d60*/  SEL R18, R88, R89, !P0 ;  /* 0x0000005958127207 */ /* 0x004fe40004000000 */
[----:B---3--:R-:W-:Y:S01]  /*4d70*/  SEL R19, R28, R106, !P0 ;  /* 0x0000006a1c137207 */ /* 0x008fe20004000000 */
[----:B----4-:R-:W-:Y:S01]  /*4d80*/  FADD R24, R53, R24 ;  /* 0x0000001835187221 */ /* 0x010fe20000000000 */
[----:B-----5:R-:W-:-:S05]  /*4d90*/  FADD R54, R54, R9 ;  /* 0x0000000936367221 */ /* 0x020fca0000000000 */
[----:B------:R-:W-:Y:S01]  /*4da0*/  HMMA.16816.F32 R56, R16, R20, R56 ;  /* 0x000000141038723c */ /* 0x000fe20000001838 */
[----:B------:R-:W-:Y:S02]  /*4db0*/  F2FP.F16.E4M3.UNPACK_B R20, R22 ;  /* 0x00000016ff14723e */ /* 0x000fe400020006ff */
[----:B------:R-:W-:-:S05]  /*4dc0*/  F2FP.F16.E4M3.UNPACK_B R21, R23 ;  /* 0x00000017ff15723e */ /* 0x000fca00020006ff */
[C---:B------:R-:W-:Y:S01]  /*4dd0*/  HMMA.16816.F32 R64, R16.reuse, R12, R64 ;  /* 0x0000000c1040723c */ /* 0x040fe20000001840 */
[----:B------:R-:W-:Y:S02]  /*4de0*/  F2FP.F16.E4M3.UNPACK_B R12, R26 ;  /* 0x0000001aff0c723e */ /* 0x000fe400020006ff */
[----:B------:R-:W-:Y:S01]  /*4df0*/  F2FP.F16.E4M3.UNPACK_B R13, R27 ;  /* 0x0000001bff0d723e */ /* 0x000fe200020006ff */
[----:B------:R-:W0:Y:S04]  /*4e00*/  SHFL.BFLY PT, R9, R24, 0x1, 0x1f ;  /* 0x0c201f0018097f89 */ /* 0x000e2800000e0000 */
[C---:B------:R-:W-:Y:S08]  /*4e10*/  HMMA.16816.F32 R76, R16.reuse, R20, R76 ;  /* 0x00000014104c723c */ /* 0x040ff0000000184c */
[----:B------:R-:W-:Y:S01]  /*4e20*/  HMMA.16816.F32 R72, R16, R12, R72 ;  /* 0x0000000c1048723c */ /* 0x000fe20000001848 */
[----:B------:R-:W-:-:S02]  /*4e30*/  F2FP.F16.E4M3.UNPACK_B R34, R34.H1 ;  /* 0x00000022ff22723e */ /* 0x000fc400030006ff */
[----:B------:R-:W-:Y:S02]  /*4e40*/  F2FP.F16.E4M3.UNPACK_B R35, R35.H1 ;  /* 0x00000023ff23723e */ /* 0x000fe400030006ff */
[----:B------:R-:W-:Y:S02]  /*4e50*/  SEL R12, R83, R82, !P0 ;  /* 0x00000052530c7207 */ /* 0x000fe40004000000 */
[----:B------:R-:W-:Y:S02]  /*4e60*/  SEL R13, R87, R86, !P0 ;  /* 0x00000056570d7207 */ /* 0x000fe40004000000 */
[----:B------:R-:W-:Y:S02]  /*4e70*/  SEL R14, R89, R88, !P0 ;  /* 0x00000058590e7207 */ /* 0x000fe40004000000 */
[----:B------:R-:W-:Y:S02]  /*4e80*/  SEL R15, R106, R28, !P0 ;  /* 0x0000001c6a0f7207 */ /* 0x000fe40004000000 */
[----:B------:R-:W-:-:S02]  /*4e90*/  F2FP.F16.E4M3.UNPACK_B R42, R42.H1 ;  /* 0x0000002aff2a723e */ /* 0x000fc400030006ff */
[----:B------:R-:W-:Y:S02]  /*4ea0*/  F2FP.F16.E4M3.UNPACK_B R43, R43.H1 ;  /* 0x0000002bff2b723e */ /* 0x000fe400030006ff */
[----:B------:R-:W-:Y:S02]  /*4eb0*/  F2FP.F16.E4M3.UNPACK_B R26, R26.H1 ;  /* 0x0000001aff1a723e */ /* 0x000fe400030006ff */
[----:B------:R-:W-:Y:S02]  /*4ec0*/  F2FP.F16.E4M3.UNPACK_B R27, R27.H1 ;  /* 0x0000001bff1b723e */ /* 0x000fe400030006ff */
[----:B------:R-:W-:Y:S02]  /*4ed0*/  F2FP.F16.E4M3.UNPACK_B R22, R22.H1 ;  /* 0x00000016ff16723e */ /* 0x000fe400030006ff */
[----:B------:R-:W-:Y:S01]  /*4ee0*/  F2FP.F16.E4M3.UNPACK_B R23, R23.H1 ;  /* 0x00000017ff17723e */ /* 0x000fe200030006ff */
[C---:B------:R-:W-:Y:S01]  /*4ef0*/  HMMA.16816.F32 R56, R12.reuse, R34, R56 ;  /* 0x000000220c38723c */ /* 0x040fe20000001838 */
[----:B------:R-:W1:Y:S07]  /*4f00*/  SHFL.BFLY PT, R17, R54, 0x1, 0x1f ;  /* 0x0c201f0036117f89 */ /* 0x000e6e00000e0000 */
[C---:B------:R-:W-:Y:S08]  /*4f10*/  HMMA.16816.F32 R64, R12.reuse, R42, R64 ;  /* 0x0000002a0c40723c */ /* 0x040ff00000001840 */
[C---:B------:R-:W-:Y:S08]  /*4f20*/  HMMA.16816.F32 R72, R12.reuse, R26, R72 ;  /* 0x0000001a0c48723c */ /* 0x040ff00000001848 */
[----:B------:R-:W-:Y:S01]  /*4f30*/  HMMA.16816.F32 R76, R12, R22, R76 ;  /* 0x000000160c4c723c */ /* 0x000fe2000000184c */
[----:B0-----:R-:W-:-:S04]  /*4f40*/  FADD R12, R24, R9 ;  /* 0x00000009180c7221 */ /* 0x001fc80000000000 */
[----:B------:R-:W-:-:S05]  /*4f50*/  FFMA R91, R11, R91, R12 ;  /* 0x0000005b0b5b7223 */ /* 0x000fca000000000c */
[----:B------:R0:W-:Y:S01]  /*4f60*/  STL [R1], R91 ;  /* 0x0000005b01007387 */ /* 0x0001e20000100800 */
[----:B------:R-:W-:-:S04]  /*4f70*/  UIADD3 UR5, UPT, UPT, UR5, 0x80, URZ ;  /* 0x0000008005057890 */ /* 0x000fc8000fffe0ff */
[----:B------:R-:W-:Y:S01]  /*4f80*/  UISETP.GE.AND UP0, UPT, UR5, UR12, UPT ;  /* 0x0000000c0500728c */ /* 0x000fe2000bf06270 */
[----:B-1----:R-:W-:Y:S01]  /*4f90*/  FADD R17, R54, R17 ;  /* 0x0000001136117221 */ /* 0x002fe20000000000 */
[----:B------:R-:W-:Y:S02]  /*4fa0*/  IMAD R0, R125, 0x80, R0 ;  /* 0x000000807d007824 */ /* 0x000fe400078e0200 */
[----:B------:R-:W-:Y:S02]  /*4fb0*/  IMAD.MOV.U32 R104, RZ, RZ, R7 ;  /* 0x000000ffff687224 */ /* 0x000fe400078e0007 */
[----:B------:R-:W-:Y:S01]  /*4fc0*/  FFMA R124, R10, R124, R17 ;  /* 0x0000007c0a7c7223 */ /* 0x000fe20000000011 */
[----:B------:R-:W-:Y:S01]  /*4fd0*/  IMAD.MOV.U32 R105, RZ, RZ, R8 ;  /* 0x000000ffff697224 */ /* 0x000fe200078e0008 */
[----:B------:R-:W-:Y:S01]  /*4fe0*/  ULEA UR4, UR9, UR4, 0x7 ;  /* 0x0000000409047291 */ /* 0x000fe2000f8e38ff */
[----:B0-----:R-:W-:Y:S11]  /*4ff0*/  BRA.U !UP0, `(.L_x_1) ;  /* 0xffffffc508007547 */ /* 0x001ff6000b83ffff */
.L_x_0:
[----:B------:R-:W2:Y:S01]  /*5000*/  LDL.LU R5, [R1] ;  /* 0x0000000001057983 */ /* 0x000ea20000300800 */
[----:B------:R-:W0:Y:S01]  /*5010*/  S2UR UR5, SR_CgaCtaId ;  /* 0x00000000000579c3 */ /* 0x000e220000008800 */
[----:B------:R-:W-:Y:S01]  /*5020*/  UMOV UR4, 0x400 ;  /* 0x0000040000047882 */ /* 0x000fe20000000000 */
[C---:B------:R-:W-:Y:S01]  /*5030*/  FSETP.GEU.AND P2, PT, R124.reuse, 1.175494350822287508e-38, PT ;  /* 0x008000007c00780b */ /* 0x040fe20003f4e000 */
[----:B------:R-:W1:Y:S01]  /*5040*/  S2R R0, SR_TID.X ;  /* 0x0000000000007919 */ /* 0x000e620000002100 */
[C---:B------:R-:W-:Y:S02]  /*5050*/  FSETP.GT.AND P0, PT, |R124|.reuse, 8.50705917302346158658e+37, PT ;  /* 0x7e8000007c00780b */ /* 0x040fe40003f04200 */
[----:B------:R-:W-:Y:S01]  /*5060*/  FSETP.GEU.AND P3, PT, |R124|, 1.175494350822287508e-38, PT ;  /* 0x008000007c00780b */ /* 0x000fe20003f6e200 */
[----:B------:R-:W3:Y:S01]  /*5070*/  S2R R48, SR_TID.X ;  /* 0x0000000000307919 */ /* 0x000ee20000002100 */
[----:B------:R-:W-:Y:S01]  /*5080*/  FSEL R10, RZ, -23, P2 ;  /* 0xc1b80000ff0a7808 */ /* 0x000fe20001000000 */
[----:B------:R-:W4:Y:S01]  /*5090*/  LDC R36, c[0x0][0x3e8] ;  /* 0x0000fa00ff247b82 */ /* 0x000f220000000800 */
[----:B------:R-:W5:Y:S07]  /*50a0*/  S2R R46, SR_CTAID.X ;  /* 0x00000000002e7919 */ /* 0x000f6e0000002500 */
[----:B------:R-:W-:Y:S01]  /*50b0*/  @P0 FMUL R79, R79, 0.25 ;  /* 0x3e8000004f4f0820 */ /* 0x000fe20000400000 */
[----:B------:R-:W-:Y:S01]  /*50c0*/  @P0 FMUL R78, R78, 0.25 ;  /* 0x3e8000004e4e0820 */ /* 0x000fe20000400000 */
[----:B------:R-:W-:Y:S01]  /*50d0*/  @P0 FMUL R75, R75, 0.25 ;  /* 0x3e8000004b4b0820 */ /* 0x000fe20000400000 */
[----:B------:R-:W-:Y:S01]  /*50e0*/  @P0 FMUL R74, R74, 0.25 ;  /* 0x3e8000004a4a0820 */ /* 0x000fe20000400000 */
[----:B------:R-:W-:Y:S01]  /*50f0*/  @P0 FMUL R67, R67, 0.25 ;  /* 0x3e80000043430820 */ /* 0x000fe20000400000 */
[----:B------:R-:W-:Y:S01]  /*5100*/  @P0 FMUL R66, R66, 0.25 ;  /* 0x3e80000042420820 */ /* 0x000fe20000400000 */
[----:B------:R-:W-:Y:S01]  /*5110*/  @P0 FMUL R59, R59, 0.25 ;  /* 0x3e8000003b3b0820 */ /* 0x000fe20000400000 */
[----:B0-----:R-:W-:Y:S01]  /*5120*/  ULEA UR6, UR5, UR4, 0x18 ;  /* 0x0000000405067291 */ /* 0x001fe2000f8ec0ff */
[----:B------:R-:W-:Y:S01]  /*5130*/  @P0 FMUL R58, R58, 0.25 ;  /* 0x3e8000003a3a0820 */ /* 0x000fe20000400000 */
[----:B------:R-:W-:Y:S01]  /*5140*/  @!P3 FMUL R79, R79, 16777216 ;  /* 0x4b8000004f4fb820 */ /* 0x000fe20000400000 */
[----:B------:R-:W-:Y:S01]  /*5150*/  @!P3 FMUL R78, R78, 16777216 ;  /* 0x4b8000004e4eb820 */ /* 0x000fe20000400000 */
[----:B------:R-:W-:Y:S01]  /*5160*/  @!P3 FMUL R75, R75, 16777216 ;  /* 0x4b8000004b4bb820 */ /* 0x000fe20000400000 */
[----:B------:R-:W-:Y:S01]  /*5170*/  @!P3 FMUL R74, R74, 16777216 ;  /* 0x4b8000004a4ab820 */ /* 0x000fe20000400000 */
[----:B------:R-:W-:Y:S01]  /*5180*/  @!P3 FMUL R67, R67, 16777216 ;  /* 0x4b8000004343b820 */ /* 0x000fe20000400000 */
[----:B------:R-:W-:Y:S01]  /*5190*/  @!P3 FMUL R66, R66, 16777216 ;  /* 0x4b8000004242b820 */ /* 0x000fe20000400000 */
[----:B------:R-:W-:Y:S01]  /*51a0*/  @!P3 FMUL R59, R59, 16777216 ;  /* 0x4b8000003b3bb820 */ /* 0x000fe20000400000 */
[----:B------:R-:W-:Y:S01]  /*51b0*/  @!P3 FMUL R58, R58, 16777216 ;  /* 0x4b8000003a3ab820 */ /* 0x000fe20000400000 */
[----:B------:R-:W0:Y:S01]  /*51c0*/  LDCU.64 UR4, c[0x0][0x3e0] ;  /* 0x00007c00ff0477ac */ /* 0x000e220008000a00 */
[C---:B-1----:R-:W-:Y:S01]  /*51d0*/  LOP3.LUT R4, R0.reuse, 0x7, RZ, 0xc0, !PT ;  /* 0x0000000700047812 */ /* 0x042fe200078ec0ff */
[C---:B------:R-:W-:Y:S01]  /*51e0*/  IMAD.SHL.U32 R2, R0.reuse, 0x4, RZ ;  /* 0x0000000400027824 */ /* 0x040fe200078e00ff */
[C---:B------:R-:W-:Y:S01]  /*51f0*/  LOP3.LUT R16, R0.reuse, 0x8, RZ, 0xc0, !PT ;  /* 0x0000000800107812 */ /* 0x040fe200078ec0ff */
[----:B------:R-:W-:Y:S01]  /*5200*/  IMAD.SHL.U32 R6, R0, 0x8, RZ ;  /* 0x0000000800067824 */ /* 0x000fe200078e00ff */
[----:B------:R-:W-:Y:S01]  /*5210*/  LEA R9, R4, UR6, 0x4 ;  /* 0x0000000604097c11 */ /* 0x000fe2000f8e20ff */
[----:B------:R-:W1:Y:S01]  /*5220*/  LDC.64 R42, c[0x0][0x398] ;  /* 0x0000e600ff2a7b82 */ /* 0x000e620000000a00 */
[----:B------:R-:W-:-:S02]  /*5230*/  LOP3.LUT R2, R2, 0x3c0, RZ, 0xc0, !PT ;  /* 0x000003c002027812 */ /* 0x000fc400078ec0ff */
[----:B------:R-:W-:Y:S01]  /*5240*/  LOP3.LUT R14, R6, 0xf80, RZ, 0xc0, !PT ;  /* 0x00000f80060e7812 */ /* 0x000fe200078ec0ff */
[----:B------:R-:W-:Y:S01]  /*5250*/  IMAD R3, R4, -0x8, R9 ;  /* 0xfffffff804037824 */ /* 0x000fe200078e0209 */
[----:B---3--:R-:W-:-:S03]  /*5260*/  LOP3.LUT R48, R48, 0xff, RZ, 0xc0, !PT ;  /* 0x000000ff30307812 */ /* 0x008fc600078ec0ff */
[----:B------:R-:W-:Y:S02]  /*5270*/  IMAD.IADD R15, R2, 0x1, R3 ;  /* 0x00000001020f7824 */ /* 0x000fe400078e0203 */
[----:B------:R-:W-:Y:S01]  /*5280*/  FMUL R3, R124, 8388608 ;  /* 0x4b0000007c037820 */ /* 0x000fe20000400000 */
[----:B-----5:R-:W-:Y:S01]  /*5290*/  IMAD R46, R46, 0x100, R48 ;  /* 0x000001002e2e7824 */ /* 0x020fe200078e0230 */
[----:B0-----:R-:W-:-:S03]  /*52a0*/  UIMAD UR4, UR7, UR4, URZ ;  /* 0x00000004070472a4 */ /* 0x001fc6000f8e02ff */
[----:B------:R-:W-:Y:S01]  /*52b0*/  FSEL R3, R3, R124, !P2 ;  /* 0x0000007c03037208 */ /* 0x000fe20005000000 */
[----:B------:R-:W-:-:S04]  /*52c0*/  @P0 FMUL R124, R124, 0.25 ;  /* 0x3e8000007c7c0820 */ /* 0x000fc80000400000 */
[----:B------:R-:W-:Y:S01]  /*52d0*/  @!P3 FMUL R124, R124, 16777216 ;  /* 0x4b8000007c7cb820 */ /* 0x000fe20000400000 */
[----:B------:R-:W-:Y:S01]  /*52e0*/  BAR.SYNC.DEFER_BLOCKING 0x0 ;  /* 0x0000000000007b1d */ /* 0x000fe20000010000 */
[----:B--2---:R-:W-:Y:S02]  /*52f0*/  IMAD.MOV.U32 R19, RZ, RZ, R5 ;  /* 0x000000ffff137224 */ /* 0x004fe400078e0005 */
[----:B------:R-:W-:Y:S02]  /*5300*/  VIADD R5, R3, 0xc0cafb0d ;  /* 0xc0cafb0d03057836 */ /* 0x000fe40000000000 */
[C---:B------:R-:W-:Y:S01]  /*5310*/  FMUL R4, R19.reuse, 8388608 ;  /* 0x4b00000013047820 */ /* 0x040fe20000400000 */
[----:B------:R-:W-:Y:S02]  /*5320*/  FSETP.GEU.AND P1, PT, R19, 1.175494350822287508e-38, PT ;  /* 0x008000001300780b */ /* 0x000fe40003f2e000 */
[----:B------:R-:W-:Y:S01]  /*5330*/  LOP3.LUT R12, R5, 0xff800000, RZ, 0xc0, !PT ;  /* 0xff800000050c7812 */ /* 0x000fe200078ec0ff */
[----:B------:R-:W-:Y:S01]  /*5340*/  IMAD R5, R16, 0x200, R9 ;  /* 0x0000020010057824 */ /* 0x000fe200078e0209 */
[----:B------:R-:W-:-:S02]  /*5350*/  FSEL R4, R4, R19, !P1 ;  /* 0x0000001304047208 */ /* 0x000fc40004800000 */
[----:B------:R-:W-:Y:S01]  /*5360*/  FSEL R6, RZ, -23, P1 ;  /* 0xc1b80000ff067808 */ /* 0x000fe20000800000 */
[----:B------:R-:W-:Y:S01]  /*5370*/  IMAD.IADD R5, R14, 0x1, R5 ;  /* 0x000000010e057824 */ /* 0x000fe200078e0205 */
[----:B------:R-:W-:Y:S01]  /*5380*/  I2FP.F32.S32 R13, R12 ;  /* 0x0000000c000d7245 */ /* 0x000fe20000201400 */
[----:B------:R-:W-:Y:S01]  /*5390*/  VIADD R2, R4, 0xc0cafb0d ;  /* 0xc0cafb0d04027836 */ /* 0x000fe20000000000 */
[----:B------:R-:W-:Y:S01]  /*53a0*/  FSETP.GT.AND P1, PT, |R19|, 8.50705917302346158658e+37, PT ;  /* 0x7e8000001300780b */ /* 0x000fe20003f24200 */
[----:B------:R-:W-:Y:S01]  /*53b0*/  IMAD.IADD R12, R3, 0x1, -R12 ;  /* 0x00000001030c7824 */ /* 0x000fe200078e0a0c */
[----:B------:R-:W-:Y:S02]  /*53c0*/  FSETP.GEU.AND P2, PT, |R19|, 1.175494350822287508e-38, PT ;  /* 0x008000001300780b */ /* 0x000fe40003f4e200 */
[----:B------:R-:W-:Y:S02]  /*53d0*/  LOP3.LUT R11, R2, 0xff800000, RZ, 0xc0, !PT ;  /* 0xff800000020b7812 */ /* 0x000fe400078ec0ff */
[----:B------:R-:W-:-:S02]  /*53e0*/  LEA.HI R2, R16, R15, RZ, 0x1f ;  /* 0x0000000f10027211 */ /* 0x000fc400078ff8ff */
[----:B------:R-:W-:Y:S01]  /*53f0*/  I2FP.F32.S32 R9, R11 ;  /* 0x0000000b00097245 */ /* 0x000fe20000201400 */
[C---:B------:R-:W-:Y:S01]  /*5400*/  IMAD.IADD R11, R4.reuse, 0x1, -R11 ;  /* 0x00000001040b7824 */ /* 0x040fe200078e0a0b */
[----:B------:R-:W-:-:S03]  /*5410*/  FSETP.NEU.AND P0, PT, R4, RZ, PT ;  /* 0x000000ff0400720b */ /* 0x000fc60003f0d000 */
[----:B------:R-:W-:Y:S01]  /*5420*/  FFMA.FTZ R6, R9, 1.1920928955078125e-07, R6 ;  /* 0x3400000009067823 */ /* 0x000fe20000010006 */
[----:B------:R-:W-:Y:S01]  /*5430*/  FFMA.FTZ R9, R13, 1.1920928955078125e-07, R10 ;  /* 0x340000000d097823 */ /* 0x000fe2000001000a */
[----:B------:R-:W-:Y:S01]  /*5440*/  @P1 FMUL R19, R19, 0.25 ;  /* 0x3e80000013131820 */ /* 0x000fe20000400000 */
[----:B------:R-:W0:Y:S01]  /*5450*/  MUFU.RCP R10, R124 ;  /* 0x0000007c000a7308 */ /* 0x000e220000001000 */
[----:B------:R-:W-:Y:S01]  /*5460*/  @P1 FMUL R77, R77, 0.25 ;  /* 0x3e8000004d4d1820 */ /* 0x000fe20000400000 */
[----:B------:R-:W-:Y:S01]  /*5470*/  @P1 FMUL R76, R76, 0.25 ;  /* 0x3e8000004c4c1820 */ /* 0x000fe20000400000 */
[----:B------:R-:W-:Y:S01]  /*5480*/  @!P2 FMUL R19, R19, 16777216 ;  /* 0x4b8000001313a820 */ /* 0x000fe20000400000 */
[----:B------:R-:W-:Y:S01]  /*5490*/  @P1 FMUL R73, R73, 0.25 ;  /* 0x3e80000049491820 */ /* 0x000fe20000400000 */
[----:B------:R-:W-:Y:S01]  /*54a0*/  @P1 FMUL R65, R65, 0.25 ;  /* 0x3e80000041411820 */ /* 0x000fe20000400000 */
[----:B------:R-:W-:Y:S01]  /*54b0*/  @P1 FMUL R64, R64, 0.25 ;  /* 0x3e80000040401820 */ /* 0x000fe20000400000 */
[----:B------:R-:W-:Y:S01]  /*54c0*/  @P1 FMUL R57, R57, 0.25 ;  /* 0x3e80000039391820 */ /* 0x000fe20000400000 */
[----:B------:R-:W-:Y:S01]  /*54d0*/  @P1 FMUL R56, R56, 0.25 ;  /* 0x3e80000038381820 */ /* 0x000fe20000400000 */
        /* <DEDUP_REMOVED lines=8> */
[C---:B0-----:R-:W-:Y:S01]  /*5560*/  FMUL R13, R10.reuse, R79 ;  /* 0x0000004f0a0d7220 */ /* 0x041fe20000400000 */
[C---:B------:R-:W-:Y:S01]  /*5570*/  FMUL R14, R10.reuse, R78 ;  /* 0x0000004e0a0e7220 */ /* 0x040fe20000400000 */
[C---:B------:R-:W-:Y:S01]  /*5580*/  FMUL R17, R10.reuse, R75 ;  /* 0x0000004b0a117220 */ /* 0x040fe20000400000 */
[C---:B------:R-:W-:Y:S01]  /*5590*/  FMUL R18, R10.reuse, R74 ;  /* 0x0000004a0a127220 */ /* 0x040fe20000400000 */
[C---:B------:R-:W-:Y:S01]  /*55a0*/  FMUL R20, R10.reuse, R67 ;  /* 0x000000430a147220 */ /* 0x040fe20000400000 */
[C---:B------:R-:W-:Y:S01]  /*55b0*/  FMUL R21, R10.reuse, R66 ;  /* 0x000000420a157220 */ /* 0x040fe20000400000 */
[C---:B------:R-:W-:Y:S01]  /*55c0*/  FMUL R24, R10.reuse, R59 ;  /* 0x0000003b0a187220 */ /* 0x040fe20000400000 */
[----:B------:R-:W-:Y:S01]  /*55d0*/  FMUL R25, R10, R58 ;  /* 0x0000003a0a197220 */ /* 0x000fe20000400000 */
[----:B------:R-:W-:Y:S01]  /*55e0*/  @!P2 FMUL R72, R72, 16777216 ;  /* 0x4b8000004848a820 */ /* 0x000fe20000400000 */
[----:B------:R-:W0:Y:S01]  /*55f0*/  MUFU.RCP R10, R19 ;  /* 0x00000013000a7308 */ /* 0x000e220000001000 */
[----:B------:R-:W-:Y:S01]  /*5600*/  F2FP.SATFINITE.E4M3.F32.PACK_AB_MERGE_C R20, R20, R21, RZ ;  /* 0x000000151414723e */ /* 0x000fe200048070ff */
[----:B------:R-:W-:Y:S01]  /*5610*/  FADD R11, R11, -1 ;  /* 0xbf8000000b0b7421 */ /* 0x000fe20000000000 */
[----:B------:R-:W-:-:S02]  /*5620*/  F2FP.SATFINITE.E4M3.F32.PACK_AB_MERGE_C R24, R24, R25, RZ ;  /* 0x000000191818723e */ /* 0x000fc400048070ff */
[----:B------:R-:W-:Y:S02]  /*5630*/  F2FP.SATFINITE.E4M3.F32.PACK_AB_MERGE_C R17, R17, R18, RZ ;  /* 0x000000121111723e */ /* 0x000fe400048070ff */
[----:B------:R-:W-:Y:S02]  /*5640*/  LOP3.LUT R25, R20, 0xffff, RZ, 0xc0, !PT ;  /* 0x0000ffff14197812 */ /* 0x000fe400078ec0ff */
[----:B------:R-:W-:Y:S02]  /*5650*/  F2FP.SATFINITE.E4M3.F32.PACK_AB_MERGE_C R18, R13, R14, RZ ;  /* 0x0000000e0d12723e */ /* 0x000fe400048070ff */
[----:B------:R-:W-:Y:S02]  /*5660*/  LOP3.LUT R30, R17, 0xffff, RZ, 0xc0, !PT ;  /* 0x0000ffff111e7812 */ /* 0x000fe400078ec0ff */
[----:B------:R-:W-:Y:S02]  /*5670*/  LOP3.LUT R24, R24, 0xffff, RZ, 0xc0, !PT ;  /* 0x0000ffff18187812 */ /* 0x000fe400078ec0ff */
[----:B------:R-:W-:Y:S01]  /*5680*/  LOP3.LUT R18, R18, 0xffff, RZ, 0xc0, !PT ;  /* 0x0000ffff12127812 */ /* 0x000fe200078ec0ff */
        /* <DEDUP_REMOVED lines=8> */
[----:B------:R-:W-:-:S02]  /*5710*/  F2FP.SATFINITE.E4M3.F32.PACK_AB_MERGE_C R26, R26, R27, RZ ;  /* 0x0000001b1a1a723e */ /* 0x000fc400048070ff */
[----:B------:R-:W-:Y:S02]  /*5720*/  F2FP.SATFINITE.E4M3.F32.PACK_AB_MERGE_C R22, R22, R23, RZ ;  /* 0x000000171616723e */ /* 0x000fe400048070ff */
[----:B------:R-:W-:Y:S02]  /*5730*/  F2FP.SATFINITE.E4M3.F32.PACK_AB_MERGE_C R10, R19, R10, RZ ;  /* 0x0000000a130a723e */ /* 0x000fe400048070ff */
[----:B------:R-:W-:Y:S02]  /*5740*/  LOP3.LUT R26, R26, 0xffff, RZ, 0xc0, !PT ;  /* 0x0000ffff1a1a7812 */ /* 0x000fe400078ec0ff */
[----:B------:R-:W-:Y:S02]  /*5750*/  LOP3.LUT R28, R10, 0xffff, RZ, 0xc0, !PT ;  /* 0x0000ffff0a1c7812 */ /* 0x000fe400078ec0ff */
[----:B------:R-:W-:Y:S02]  /*5760*/  LOP3.LUT R23, R22, 0xffff, RZ, 0xc0, !PT ;  /* 0x0000ffff16177812 */ /* 0x000fe400078ec0ff */
[----:B------:R-:W-:-:S02]  /*5770*/  PRMT R19, R28, 0x3340, R1 ;  /* 0x000033401c137816 */ /* 0x000fc40000000001 */
[--C-:B------:R-:W-:Y:S02]  /*5780*/  PRMT R10, R26, 0x3340, R23.reuse ;  /* 0x000033401a0a7816 */ /* 0x100fe40000000017 */
[----:B------:R-:W-:Y:S02]  /*5790*/  SHF.R.U32.HI R13, RZ, 0x8, R23 ;  /* 0x00000008ff0d7819 */ /* 0x000fe40000011617 */
[----:B------:R-:W-:Y:S02]  /*57a0*/  PRMT R20, R10, 0x5410, R19 ;  /* 0x000054100a147816 */ /* 0x000fe40000000013 */
[----:B------:R-:W-:Y:S02]  /*57b0*/  SHF.R.U32.HI R10, RZ, 0x8, R26 ;  /* 0x00000008ff0a7819 */ /* 0x000fe4000001161a */
[----:B------:R-:W-:Y:S01]  /*57c0*/  F2FP.SATFINITE.E4M3.F32.PACK_AB_MERGE_C R17, R15, R16, RZ ;  /* 0x000000100f11723e */ /* 0x000fe200048070ff */
[----:B------:R-:W-:Y:S01]  /*57d0*/  IMAD.MOV.U32 R15, RZ, RZ, 0x3dc6b27f ;  /* 0x3dc6b27fff0f7424 */ /* 0x000fe200078e00ff */
[----:B------:R-:W-:Y:S01]  /*57e0*/  LOP3.LUT R13, R13, 0xffff, RZ, 0xc0, !PT ;  /* 0x0000ffff0d0d7812 */ /* 0x000fe200078ec0ff */
[----:B------:R-:W-:Y:S01]  /*57f0*/  FADD R16, R12, -1 ;  /* 0xbf8000000c107421 */ /* 0x000fe20000000000 */
[----:B------:R-:W-:-:S02]  /*5800*/  LOP3.LUT R10, R10, 0xffff, RZ, 0xc0, !PT ;  /* 0x0000ffff0a0a7812 */ /* 0x000fc400078ec0ff */
[----:B------:R-:W-:Y:S02]  /*5810*/  SHF.R.U32.HI R14, RZ, 0x8, R28 ;  /* 0x00000008ff0e7819 */ /* 0x000fe4000001161c */
[----:B------:R-:W-:Y:S01]  /*5820*/  PRMT R19, R10, 0x3340, R13 ;  /* 0x000033400a137816 */ /* 0x000fe2000000000d */
[-C--:B------:R-:W-:Y:S01]  /*5830*/  FFMA.FTZ R13, R16, R15.reuse, -0.16845393180847167969 ;  /* 0xbe2c7f30100d7423 */ /* 0x080fe2000001000f */
[----:B------:R-:W-:Y:S01]  /*5840*/  PRMT R22, R30, 0x3340, R1 ;  /* 0x000033401e167816 */ /* 0x000fe20000000001 */
[C---:B------:R-:W-:Y:S01]  /*5850*/  FFMA.FTZ R10, R11.reuse, R15, -0.16845393180847167969 ;  /* 0xbe2c7f300b0a7423 */ /* 0x040fe2000001000f */
[----:B------:R-:W-:Y:S01]  /*5860*/  PRMT R21, R24, 0x3340, R25 ;  /* 0x0000334018157816 */ /* 0x000fe20000000019 */
[----:B------:R-:W-:Y:S01]  /*5870*/  FFMA.FTZ R13, R16, R13, 0.1716887056827545166 ;  /* 0x3e2fcf2a100d7423 */ /* 0x000fe2000001000d */
[----:B------:R-:W-:Y:S01]  /*5880*/  LOP3.LUT R14, R14, 0xffff, RZ, 0xc0, !PT ;  /* 0x0000ffff0e0e7812 */ /* 0x000fe200078ec0ff */
[----:B------:R-:W-:Y:S01]  /*5890*/  FFMA.FTZ R10, R11, R10, 0.1716887056827545166 ;  /* 0x3e2fcf2a0b0a7423 */ /* 0x000fe2000001000a */
[----:B------:R-:W-:Y:S01]  /*58a0*/  PRMT R21, R21, 0x5410, R22 ;  /* 0x0000541015157816 */ /* 0x000fe20000000016 */
[----:B------:R-:W-:Y:S01]  /*58b0*/  FFMA.FTZ R13, R16, R13, -0.17900948226451873779 ;  /* 0xbe374e43100d7423 */ /* 0x000fe2000001000d */
[----:B------:R-:W-:Y:S01]  /*58c0*/  PRMT R22, R14, 0x3340, R1 ;  /* 0x000033400e167816 */ /* 0x000fe20000000001 */
[C---:B------:R-:W-:Y:S01]  /*58d0*/  FFMA.FTZ R10, R11.reuse, R10, -0.17900948226451873779 ;  /* 0xbe374e430b0a7423 */ /* 0x040fe2000001000a */
[----:B------:R-:W-:Y:S01]  /*58e0*/  SHF.R.U32.HI R14, RZ, 0x8, R25 ;  /* 0x00000008ff0e7819 */ /* 0x000fe20000011619 */
[C---:B------:R-:W-:Y:S01]  /*58f0*/  FFMA.FTZ R13, R16.reuse, R13, 0.20512372255325317383 ;  /* 0x3e520bf4100d7423 */ /* 0x040fe2000001000d */
[----:B------:R-:W-:Y:S01]  /*5900*/  SHF.R.U32.HI R12, RZ, 0x8, R24 ;  /* 0x00000008ff0c7819 */ /* 0x000fe20000011618 */
[C---:B------:R-:W-:Y:S01]  /*5910*/  FFMA.FTZ R10, R11.reuse, R10, 0.20512372255325317383 ;  /* 0x3e520bf40b0a7423 */ /* 0x040fe2000001000a */
[----:B------:R-:W-:Y:S01]  /*5920*/  SHF.R.U32.HI R15, RZ, 0x8, R30 ;  /* 0x00000008ff0f7819 */ /* 0x000fe2000001161e */
[----:B------:R-:W-:Y:S01]  /*5930*/  FFMA.FTZ R13, R16, R13, -0.24046532809734344482 ;  /* 0xbe763c8b100d7423 */ /* 0x000fe2000001000d */
[----:B------:R-:W-:Y:S01]  /*5940*/  LOP3.LUT R14, R14, 0xffff, RZ, 0xc0, !PT ;  /* 0x0000ffff0e0e7812 */ /* 0x000fe200078ec0ff */
[----:B------:R-:W-:Y:S01]  /*5950*/  FFMA.FTZ R10, R11, R10, -0.24046532809734344482 ;  /* 0xbe763c8b0b0a7423 */ /* 0x000fe2000001000a */
[----:B------:R-:W-:-:S02]  /*5960*/  LOP3.LUT R23, R12, 0xffff, RZ, 0xc0, !PT ;  /* 0x0000ffff0c177812 */ /* 0x000fc400078ec0ff */
[----:B------:R-:W-:Y:S01]  /*5970*/  LOP3.LUT R15, R15, 0xffff, RZ, 0xc0, !PT ;  /* 0x0000ffff0f0f7812 */ /* 0x000fe200078ec0ff */
[----:B------:R-:W-:Y:S01]  /*5980*/  FFMA.FTZ R10, R11, R10, 0.28857114911079406738 ;  /* 0x3e93bf990b0a7423 */ /* 0x000fe2000001000a */
[----:B------:R-:W-:Y:S02]  /*5990*/  PRMT R14, R23, 0x3340, R14 ;  /* 0x00003340170e7816 */ /* 0x000fe4000000000e */
[----:B------:R-:W-:Y:S01]  /*59a0*/  PRMT R15, R15, 0x3340, R8 ;  /* 0x000033400f0f7816 */ /* 0x000fe20000000008 */
[----:B------:R-:W-:Y:S01]  /*59b0*/  FFMA.FTZ R10, R11, R10, -0.36067417263984680176 ;  /* 0xbeb8aa490b0a7423 */ /* 0x000fe2000001000a */
[----:B------:R-:W-:Y:S02]  /*59c0*/  PRMT R22, R19, 0x5410, R22 ;  /* 0x0000541013167816 */ /* 0x000fe40000000016 */
[----:B------:R-:W-:Y:S01]  /*59d0*/  PRMT R19, R14, 0x5410, R15 ;  /* 0x000054100e137816 */ /* 0x000fe2000000000f */
[C---:B------:R-:W-:Y:S01]  /*59e0*/  FFMA.FTZ R15, R16.reuse, R13, 0.28857114911079406738 ;  /* 0x3e93bf99100f7423 */ /* 0x040fe2000001000d */
[----:B------:R-:W-:Y:S01]  /*59f0*/  LOP3.LUT R17, R17, 0xffff, RZ, 0xc0, !PT ;  /* 0x0000ffff11117812 */ /* 0x000fe200078ec0ff */
[----:B------:R-:W-:Y:S01]  /*5a00*/  FFMA.FTZ R10, R11, R10, 0.48089820146560668945 ;  /* 0x3ef6384a0b0a7423 */ /* 0x000fe2000001000a */
[----:B------:R-:W-:Y:S01]  /*5a10*/  PRMT R14, R21, 0x4210, R18 ;  /* 0x00004210150e7816 */ /* 0x000fe20000000012 */
[----:B------:R-:W-:Y:S01]  /*5a20*/  FFMA.FTZ R15, R16, R15, -0.36067417263984680176 ;  /* 0xbeb8aa49100f7423 */ /* 0x000fe2000001000f */
[--C-:B------:R-:W-:Y:S01]  /*5a30*/  PRMT R12, R20, 0x4210, R17.reuse ;  /* 0x00004210140c7816 */ /* 0x100fe20000000011 */
[C---:B------:R-:W-:Y:S01]  /*5a40*/  FFMA.FTZ R10, R11.reuse, R10, -0.72134751081466674805 ;  /* 0xbf38aa3b0b0a7423 */ /* 0x040fe2000001000a */
[----:B------:R-:W-:Y:S01]  /*5a50*/  PRMT R13, R22, 0x5210, R17 ;  /* 0x00005210160d7816 */ /* 0x000fe20000000011 */
[----:B------:R-:W-:Y:S01]  /*5a60*/  FFMA.FTZ R15, R16, R15, 0.48089820146560668945 ;  /* 0x3ef6384a100f7423 */ /* 0x000fe2000001000f */
[----:B------:R-:W-:Y:S01]  /*5a70*/  SHF.R.U32.HI R23, RZ, 0x8, R0 ;  /* 0x00000008ff177819 */ /* 0x000fe20000011600 */
[----:B------:R-:W-:Y:S01]  /*5a80*/  FMUL R10, R11, R10 ;  /* 0x0000000a0b0a7220 */ /* 0x000fe20000400000 */
[----:B------:R-:W-:Y:S01]  /*5a90*/  ISETP.GE.U32.AND P1, PT, R4, 0x7f800000, PT ;  /* 0x7f8000000400780c */ /* 0x000fe20003f26070 */
[C---:B------:R-:W-:Y:S01]  /*5aa0*/  FFMA.FTZ R15, R16.reuse, R15, -0.72134751081466674805 ;  /* 0xbf38aa3b100f7423 */ /* 0x040fe2000001000f */
[----:B------:R-:W-:Y:S01]  /*5ab0*/  SGXT.U32 R23, R23, 0x1 ;  /* 0x000000011717781a */ /* 0x000fe20000000000 */
[----:B------:R-:W-:Y:S01]  /*5ac0*/  FMUL R10, R11, R10 ;  /* 0x0000000a0b0a7220 */ /* 0x000fe20000400000 */
[----:B------:R-:W-:Y:S01]  /*5ad0*/  ISETP.GE.U32.AND P2, PT, R3, 0x7f800000, PT ;  /* 0x7f8000000300780c */ /* 0x000fe20003f46070 */
[----:B------:R-:W-:Y:S01]  /*5ae0*/  FMUL R17, R16, R15 ;  /* 0x0000000f10117220 */ /* 0x000fe20000400000 */
[----:B------:R-:W-:Y:S01]  /*5af0*/  PRMT R15, R19, 0x5210, R18 ;  /* 0x00005210130f7816 */ /* 0x000fe20000000012 */
[----:B----4-:R-:W-:-:S02]  /*5b00*/  IMAD R18, R23, R36, RZ ;  /* 0x0000002417127224 */ /* 0x010fc400078e02ff */
[----:B------:R-:W-:Y:S01]  /*5b10*/  FFMA.FTZ R11, R11, 1.4426950216293334961, R10 ;  /* 0x3fb8aa3b0b0b7823 */ /* 0x000fe2000001000a */
[----:B------:R-:W-:Y:S01]  /*5b20*/  FMUL R17, R16, R17 ;  /* 0x0000001110117220 */ /* 0x000fe20000400000 */
[----:B------:R0:W-:Y:S02]  /*5b30*/  STSM.16.M88.4 [R5], R12 ;  /* 0x0000000c05007844 */ /* 0x0001e40000000200 */
[----:B------:R-:W-:Y:S01]  /*5b40*/  FADD R6, R6, R11 ;  /* 0x0000000b06067221 */ /* 0x000fe20000000000 */
[----:B------:R-:W-:Y:S01]  /*5b50*/  FFMA.FTZ R16, R16, 1.4426950216293334961, R17 ;  /* 0x3fb8aa3b10107823 */ /* 0x000fe20000010011 */
[C---:B------:R-:W-:Y:S02]  /*5b60*/  IMAD R17, R36.reuse, 0x2, R18 ;  /* 0x0000000224117824 */ /* 0x040fe400078e0212 */
[----:B------:R-:W-:Y:S02]  /*5b70*/  @P1 IMAD.MOV.U32 R21, RZ, RZ, 0x7f800000 ;  /* 0x7f800000ff151424 */ /* 0x000fe400078e00ff */
[----:B------:R-:W-:Y:S01]  /*5b80*/  FADD R9, R9, R16 ;  /* 0x0000001009097221 */ /* 0x000fe20000000000 */
[----:B------:R-:W-:-:S02]  /*5b90*/  IMAD R19, R36, 0x2, R17 ;  /* 0x0000000224137824 */ /* 0x000fc400078e0211 */
[----:B------:R-:W-:Y:S01]  /*5ba0*/  @P1 FFMA.FTZ R6, R4, R21, +INF ;  /* 0x7f80000004061423 */ /* 0x000fe20000010015 */
[----:B------:R-:W-:Y:S01]  /*5bb0*/  @P2 IMAD.MOV.U32 R10, RZ, RZ, 0x7f800000 ;  /* 0x7f800000ff0a2424 */ /* 0x000fe200078e00ff */
[----:B------:R-:W-:Y:S01]  /*5bc0*/  BAR.SYNC.DEFER_BLOCKING 0x0 ;  /* 0x0000000000007b1d */ /* 0x000fe20000010000 */
[----:B------:R-:W-:Y:S01]  /*5bd0*/  IMAD R21, R36, 0x2, R19 ;  /* 0x0000000224157824 */ /* 0x000fe200078e0213 */
[C---:B------:R-:W-:Y:S01]  /*5be0*/  FSETP.NEU.AND P1, PT, R3.reuse, RZ, PT ;  /* 0x000000ff0300720b */ /* 0x040fe20003f2d000 */
[----:B------:R-:W-:Y:S01]  /*5bf0*/  @P2 FFMA.FTZ R9, R3, R10, +INF ;  /* 0x7f80000003092423 */ /* 0x000fe2000001000a */
[----:B------:R-:W-:Y:S01]  /*5c00*/  FSEL R6, R6, -INF , P0 ;  /* 0xff80000006067808 */ /* 0x000fe20000000000 */
[----:B------:R-:W-:Y:S01]  /*5c10*/  IMAD R23, R36, 0x2, R21 ;  /* 0x0000000224177824 */ /* 0x000fe200078e0215 */
[----:B0-----:R-:W-:Y:S01]  /*5c20*/  LOP3.LUT R12, R0, 0x1ff, RZ, 0xc0, !PT ;  /* 0x000001ff000c7812 */ /* 0x001fe200078ec0ff */
[----:B------:R-:W-:Y:S01]  /*5c30*/  IMAD R5, R46, UR5, RZ ;  /* 0x000000052e057c24 */ /* 0x000fe2000f8e02ff */
[----:B------:R-:W-:Y:S01]  /*5c40*/  USHF.R.S32.HI UR5, URZ, 0x1f, UR4 ;  /* 0x0000001fff057899 */ /* 0x000fe20008011404 */
[----:B------:R-:W-:Y:S01]  /*5c50*/  IMAD R24, R36, 0x2, R23 ;  /* 0x0000000224187824 */ /* 0x000fe200078e0217 */
[----:B------:R-:W-:Y:S01]  /*5c60*/  LEA R12, R12, UR6, 0x4 ;  /* 0x000000060c0c7c11 */ /* 0x000fe2000f8e20ff */
[----:B------:R-:W-:Y:S01]  /*5c70*/  FFMA R6, R6, 0.69314718246459960938, R7 ;  /* 0x3f31721806067823 */ /* 0x000fe20000000007 */
[----:B-1----:R-:W-:Y:S01]  /*5c80*/  IADD3 R42, P3, P4, R5, UR4, R42 ;  /* 0x00000004052a7c10 */ /* 0x002fe2000fc7e02a */
[C---:B------:R-:W-:Y:S01]  /*5c90*/  IMAD R3, R36.reuse, 0x2, R24 ;  /* 0x0000000224037824 */ /* 0x040fe200078e0218 */
[----:B------:R-:W-:Y:S01]  /*5ca0*/  SHF.R.S32.HI R4, RZ, 0x1f, R5 ;  /* 0x0000001fff047819 */ /* 0x000fe20000011405 */
[----:B------:R-:W0:Y:S01]  /*5cb0*/  LDCU UR4, c[0x0][0x3ec] ;  /* 0x00007d80ff0477ac */ /* 0x000e220008000800 */
[----:B------:R-:W-:Y:S01]  /*5cc0*/  FSEL R9, R9, -INF , P1 ;  /* 0xff80000009097808 */ /* 0x000fe20000800000 */
[----:B------:R-:W-:Y:S01]  /*5cd0*/  IMAD R27, R36, 0x2, R3 ;  /* 0x00000002241b7824 */ /* 0x000fe200078e0203 */
[----:B------:R-:W-:-:S02]  /*5ce0*/  IADD3.X R44, PT, PT, R4, UR5, R43, P3, P4 ;  /* 0x00000005042c7c10 */ /* 0x000fc40009fe842b */
[-C--:B------:R-:W-:Y:S01]  /*5cf0*/  IADD3 R4, P2, PT, R18, R42.reuse, RZ ;  /* 0x0000002a12047210 */ /* 0x080fe20007f5e0ff */
[C---:B------:R-:W-:Y:S01]  /*5d00*/  IMAD R29, R36.reuse, 0x2, R27 ;  /* 0x00000002241d7824 */ /* 0x040fe200078e021b */
[-C--:B------:R-:W-:Y:S01]  /*5d10*/  IADD3 R10, P3, PT, R17, R42.reuse, RZ ;  /* 0x0000002a110a7210 */ /* 0x080fe20007f7e0ff */
[----:B------:R-:W-:Y:S01]  /*5d20*/  FFMA R7, R9, 0.69314718246459960938, R8 ;  /* 0x3f31721809077823 */ /* 0x000fe20000000008 */
[----:B------:R-:W1:Y:S01]  /*5d30*/  LDS.128 R12, [R12] ;  /* 0x000000000c0c7984 */ /* 0x000e620000000c00 */
[----:B------:R-:W-:Y:S01]  /*5d40*/  IMAD R31, R36, 0x2, R29 ;  /* 0x00000002241f7824 */ /* 0x000fe200078e021d */
[----:B------:R-:W-:Y:S01]  /*5d50*/  IADD3 R16, P4, PT, R19, R42, RZ ;  /* 0x0000002a13107210 */ /* 0x000fe20007f9e0ff */
[----:B------:R-:W-:Y:S01]  /*5d60*/  IMAD.SHL.U32 R8, R0, 0x2, RZ ;  /* 0x0000000200087824 */ /* 0x000fe200078e00ff */
[-C--:B------:R-:W-:Y:S01]  /*5d70*/  LEA.HI.X.SX32 R5, R18, R44.reuse, 0x1, P2 ;  /* 0x0000002c12057211 */ /* 0x080fe200010f0eff */
[----:B------:R-:W-:Y:S01]  /*5d80*/  IMAD R33, R36, 0x2, R31 ;  /* 0x0000000224217824 */ /* 0x000fe200078e021f */
[----:B------:R-:W-:-:S02]  /*5d90*/  LEA.HI.X.SX32 R11, R17, R44, 0x1, P3 ;  /* 0x0000002c110b7211 */ /* 0x000fc400018f0eff */
[----:B------:R-:W-:Y:S01]  /*5da0*/  IADD3 R18, P2, PT, R21, R42, RZ ;  /* 0x0000002a15127210 */ /* 0x000fe20007f5e0ff */
[C---:B------:R-:W-:Y:S01]  /*5db0*/  IMAD R35, R36.reuse, 0x2, R33 ;  /* 0x0000000224237824 */ /* 0x040fe200078e0221 */
[----:B------:R-:W-:Y:S01]  /*5dc0*/  LEA.HI.X.SX32 R17, R19, R44, 0x1, P4 ;  /* 0x0000002c13117211 */ /* 0x000fe200020f0eff */
[----:B0-----:R-:W-:Y:S01]  /*5dd0*/  UIMAD UR4, UR7, UR4, URZ ;  /* 0x00000004070472a4 */ /* 0x001fe2000f8e02ff */
[-C--:B------:R-:W-:Y:S01]  /*5de0*/  IADD3 R20, P3, PT, R23, R42.reuse, RZ ;  /* 0x0000002a17147210 */ /* 0x080fe20007f7e0ff */
[----:B------:R-:W-:Y:S01]  /*5df0*/  IMAD R37, R36, 0x2, R35 ;  /* 0x0000000224257824 */ /* 0x000fe200078e0223 */
[----:B------:R-:W-:Y:S01]  /*5e00*/  IADD3 R22, P4, PT, R24, R42, RZ ;  /* 0x0000002a18167210 */ /* 0x000fe20007f9e0ff */
[----:B------:R-:W-:Y:S01]  /*5e10*/  USHF.L.U32 UR7, UR4, 0x2, URZ ;  /* 0x0000000204077899 */ /* 0x000fe200080006ff */
[-C--:B------:R-:W-:Y:S01]  /*5e20*/  LEA.HI.X.SX32 R19, R21, R44.reuse, 0x1, P2 ;  /* 0x0000002c15137211 */ /* 0x080fe200010f0eff */
[----:B------:R-:W-:Y:S01]  /*5e30*/  UIMAD.WIDE UR4, UR4, 0x4, URZ ;  /* 0x00000004040478a5 */ /* 0x000fe2000f8e02ff */
[----:B------:R-:W-:-:S02]  /*5e40*/  LEA.HI.X.SX32 R21, R23, R44, 0x1, P3 ;  /* 0x0000002c17157211 */ /* 0x000fc400018f0eff */
[----:B------:R-:W-:Y:S02]  /*5e50*/  LEA.HI.X.SX32 R23, R24, R44, 0x1, P4 ;  /* 0x0000002c18177211 */ /* 0x000fe400020f0eff */
[-C--:B------:R-:W-:Y:S02]  /*5e60*/  IADD3 R24, P2, PT, R3, R42.reuse, RZ ;  /* 0x0000002a03187210 */ /* 0x080fe40007f5e0ff */
[----:B------:R-:W-:Y:S02]  /*5e70*/  IADD3 R26, P3, PT, R27, R42, RZ ;  /* 0x0000002a1b1a7210 */ /* 0x000fe40007f7e0ff */
[-C--:B------:R-:W-:Y:S01]  /*5e80*/  LEA.HI.X.SX32 R25, R3, R44.reuse, 0x1, P2 ;  /* 0x0000002c03197211 */ /* 0x080fe200010f0eff */
[C---:B------:R-:W-:Y:S01]  /*5e90*/  IMAD R3, R36.reuse, 0x2, R37 ;  /* 0x0000000224037824 */ /* 0x040fe200078e0225 */
[----:B------:R-:W-:Y:S02]  /*5ea0*/  LEA.HI.X.SX32 R27, R27, R44, 0x1, P3 ;  /* 0x0000002c1b1b7211 */ /* 0x000fe400018f0eff */
[-C--:B------:R-:W-:Y:S01]  /*5eb0*/  IADD3 R32, P3, PT, R33, R42.reuse, RZ ;  /* 0x0000002a21207210 */ /* 0x080fe20007f7e0ff */
[----:B------:R-:W-:Y:S01]  /*5ec0*/  IMAD R41, R36, 0x2, R3 ;  /* 0x0000000224297824 */ /* 0x000fe200078e0203 */
[----:B------:R-:W-:-:S02]  /*5ed0*/  IADD3 R28, P4, PT, R29, R42, RZ ;  /* 0x0000002a1d1c7210 */ /* 0x000fc40007f9e0ff */
[----:B------:R-:W-:Y:S01]  /*5ee0*/  LEA.HI.X.SX32 R33, R33, R44, 0x1, P3 ;  /* 0x0000002c21217211 */ /* 0x000fe200018f0eff */
[----:B------:R-:W-:Y:S01]  /*5ef0*/  IMAD R43, R36, 0x2, R41 ;  /* 0x00000002242b7824 */ /* 0x000fe200078e0229 */
[-C--:B------:R-:W-:Y:S02]  /*5f00*/  IADD3 R38, P3, PT, R3, R42.reuse, RZ ;  /* 0x0000002a03267210 */ /* 0x080fe40007f7e0ff */
[----:B------:R-:W-:Y:S02]  /*5f10*/  IADD3 R30, P2, PT, R31, R42, RZ ;  /* 0x0000002a1f1e7210 */ /* 0x000fe40007f5e0ff */
[----:B-1----:R-:W-:Y:S02]  /*5f20*/  PRMT R69, R12, 0x7770, RZ ;  /* 0x000077700c457816 */ /* 0x002fe400000000ff */
[----:B------:R-:W-:Y:S02]  /*5f30*/  LEA.HI.X.SX32 R39, R3, R44, 0x1, P3 ;  /* 0x0000002c03277211 */ /* 0x000fe400018f0eff */
[----:B------:R-:W-:Y:S01]  /*5f40*/  PRMT R67, R13, 0x7770, RZ ;  /* 0x000077700d437816 */ /* 0x000fe200000000ff */
[----:B------:R0:W-:Y:S01]  /*5f50*/  STG.E.U8 desc[UR10][R4.64], R69 ;  /* 0x0000004504007986 */ /* 0x0001e2000c10110a */
[----:B------:R-:W-:-:S02]  /*5f60*/  PRMT R65, R14, 0x7770, RZ ;  /* 0x000077700e417816 */ /* 0x000fc400000000ff */
[C---:B------:R-:W-:Y:S01]  /*5f70*/  PRMT R3, R15.reuse, 0x7773, RZ ;  /* 0x000077730f037816 */ /* 0x040fe200000000ff */
[----:B------:R1:W-:Y:S01]  /*5f80*/  STG.E.U8 desc[UR10][R10.64], R67 ;  /* 0x000000430a007986 */ /* 0x0003e2000c10110a */
[C---:B------:R-:W-:Y:S02]  /*5f90*/  PRMT R49, R15.reuse, 0x7772, RZ ;  /* 0x000077720f317816 */ /* 0x040fe400000000ff */
[C---:B------:R-:W-:Y:S01]  /*5fa0*/  PRMT R57, R15.reuse, 0x7771, RZ ;  /* 0x000077710f397816 */ /* 0x040fe200000000ff */
[----:B------:R1:W-:Y:S01]  /*5fb0*/  STG.E.U8 desc[UR10][R16.64], R65 ;  /* 0x0000004110007986 */ /* 0x0003e2000c10110a */
[----:B------:R-:W-:Y:S02]  /*5fc0*/  PRMT R15, R15, 0x7770, RZ ;  /* 0x000077700f0f7816 */ /* 0x000fe400000000ff */
[----:B------:R-:W-:Y:S01]  /*5fd0*/  LEA.HI.X.SX32 R29, R29, R44, 0x1, P4 ;  /* 0x0000002c1d1d7211 */ /* 0x000fe200020f0eff */
[----:B0-----:R-:W0:Y:S01]  /*5fe0*/  LDC.64 R68, c[0x0][0x3a0] ;  /* 0x0000e800ff447b82 */ /* 0x001e220000000a00 */
[----:B------:R-:W-:Y:S01]  /*5ff0*/  PRMT R63, R12, 0x7771, RZ ;  /* 0x000077710c3f7816 */ /* 0x000fe200000000ff */
[----:B------:R1:W-:Y:S01]  /*6000*/  STG.E.U8 desc[UR10][R18.64], R15 ;  /* 0x0000000f12007986 */ /* 0x0003e2000c10110a */
[----:B------:R-:W-:Y:S01]  /*6010*/  IADD3 R34, P4, PT, R35, R42, RZ ;  /* 0x0000002a23227210 */ /* 0x000fe20007f9e0ff */
[----:B------:R-:W-:Y:S01]  /*6020*/  IMAD.SHL.U32 R5, R46, 0x4, RZ ;  /* 0x000000042e057824 */ /* 0x000fe200078e00ff */
[----:B------:R-:W-:Y:S01]  /*6030*/  PRMT R61, R13, 0x7771, RZ ;  /* 0x000077710d3d7816 */ /* 0x000fe200000000ff */
[----:B------:R1:W-:Y:S01]  /*6040*/  STG.E.U8 desc[UR10][R20.64], R63 ;  /* 0x0000003f14007986 */ /* 0x0003e2000c10110a */
[----:B------:R-:W-:-:S02]  /*6050*/  PRMT R59, R14, 0x7771, RZ ;  /* 0x000077710e3b7816 */ /* 0x000fc400000000ff */
[----:B------:R-:W-:Y:S01]  /*6060*/  LEA.HI.X.SX32 R31, R31, R44, 0x1, P2 ;  /* 0x0000002c1f1f7211 */ /* 0x000fe200010f0eff */
[----:B------:R1:W-:Y:S01]  /*6070*/  STG.E.U8 desc[UR10][R22.64], R61 ;  /* 0x0000003d16007986 */ /* 0x0003e2000c10110a */
[----:B------:R-:W-:Y:S02]  /*6080*/  IADD3 R36, P2, PT, R37, R42, RZ ;  /* 0x0000002a25247210 */ /* 0x000fe40007f5e0ff */
[----:B------:R-:W-:Y:S01]  /*6090*/  PRMT R55, R12, 0x7772, RZ ;  /* 0x000077720c377816 */ /* 0x000fe200000000ff */
[----:B------:R1:W-:Y:S01]  /*60a0*/  STG.E.U8 desc[UR10][R24.64], R59 ;  /* 0x0000003b18007986 */ /* 0x0003e2000c10110a */
[----:B------:R-:W-:Y:S02]  /*60b0*/  LEA.HI.X.SX32 R35, R35, R44, 0x1, P4 ;  /* 0x0000002c23237211 */ /* 0x000fe400020f0eff */
[----:B------:R-:W-:Y:S01]  /*60c0*/  PRMT R53, R13, 0x7772, RZ ;  /* 0x000077720d357816 */ /* 0x000fe200000000ff */
[----:B------:R1:W-:Y:S01]  /*60d0*/  STG.E.U8 desc[UR10][R26.64], R57 ;  /* 0x000000391a007986 */ /* 0x0003e2000c10110a */
[----:B------:R-:W-:-:S02]  /*60e0*/  IADD3 R40, P4, PT, R41, R42, RZ ;  /* 0x0000002a29287210 */ /* 0x000fc40007f9e0ff */
[----:B------:R-:W-:Y:S01]  /*60f0*/  PRMT R51, R14, 0x7772, RZ ;  /* 0x000077720e337816 */ /* 0x000fe200000000ff */
[----:B------:R1:W-:Y:S01]  /*6100*/  STG.E.U8 desc[UR10][R28.64], R55 ;  /* 0x000000371c007986 */ /* 0x0003e2000c10110a */
[----:B------:R-:W-:Y:S02]  /*6110*/  IADD3 R42, P5, PT, R43, R42, RZ ;  /* 0x0000002a2b2a7210 */ /* 0x000fe40007fbe0ff */
[-C--:B------:R-:W-:Y:S01]  /*6120*/  LEA.HI.X.SX32 R37, R37, R44.reuse, 0x1, P2 ;  /* 0x0000002c25257211 */ /* 0x080fe200010f0eff */
[----:B------:R1:W-:Y:S01]  /*6130*/  STG.E.U8 desc[UR10][R30.64], R53 ;  /* 0x000000351e007986 */ /* 0x0003e2000c10110a */
[----:B------:R-:W-:Y:S02]  /*6140*/  PRMT R47, R12, 0x7773, RZ ;  /* 0x000077730c2f7816 */ /* 0x000fe400000000ff */
[----:B------:R-:W-:Y:S01]  /*6150*/  PRMT R45, R13, 0x7773, RZ ;  /* 0x000077730d2d7816 */ /* 0x000fe200000000ff */
[----:B------:R1:W-:Y:S01]  /*6160*/  STG.E.U8 desc[UR10][R32.64], R51 ;  /* 0x0000003320007986 */ /* 0x0003e2000c10110a */
[----:B------:R-:W-:-:S02]  /*6170*/  LEA.HI.X.SX32 R41, R41, R44, 0x1, P4 ;  /* 0x0000002c29297211 */ /* 0x000fc400020f0eff */
[----:B------:R-:W-:Y:S01]  /*6180*/  PRMT R13, R14, 0x7773, RZ ;  /* 0x000077730e0d7816 */ /* 0x000fe200000000ff */
[----:B------:R1:W-:Y:S01]  /*6190*/  STG.E.U8 desc[UR10][R34.64], R49 ;  /* 0x0000003122007986 */ /* 0x0003e2000c10110a */
[----:B------:R-:W-:Y:S02]  /*61a0*/  LEA.HI.X.SX32 R43, R43, R44, 0x1, P5 ;  /* 0x0000002c2b2b7211 */ /* 0x000fe400028f0eff */
[----:B------:R-:W-:Y:S01]  /*61b0*/  LOP3.LUT R8, R8, 0x3f8, RZ, 0xc0, !PT ;  /* 0x000003f808087812 */ /* 0x000fe200078ec0ff */
[----:B------:R1:W-:Y:S01]  /*61c0*/  STG.E.U8 desc[UR10][R36.64], R47 ;  /* 0x0000002f24007986 */ /* 0x0003e2000c10110a */
[----:B------:R-:W-:Y:S01]  /*61d0*/  LOP3.LUT P0, RZ, R0, 0x100, RZ, 0xc0, !PT ;  /* 0x0000010000ff7812 */ /* 0x000fe2000780c0ff */
[----:B------:R-:W-:Y:S01]  /*61e0*/  IMAD.HI R0, R46, 0x4, RZ ;  /* 0x000000042e007827 */ /* 0x000fe200078e02ff */
[----:B0-----:R-:W-:Y:S01]  /*61f0*/  IADD3 R4, P1, P2, R5, UR7, R68 ;  /* 0x0000000705047c10 */ /* 0x001fe2000fa3e044 */
[----:B------:R1:W-:Y:S03]  /*6200*/  STG.E.U8 desc[UR10][R38.64], R45 ;  /* 0x0000002d26007986 */ /* 0x0003e6000c10110a */
[----:B------:R-:W-:Y:S01]  /*6210*/  IADD3.X R5, PT, PT, R0, UR5, R69, P1, P2 ;  /* 0x0000000500057c10 */ /* 0x000fe20008fe4445 */
[----:B------:R1:W-:Y:S04]  /*6220*/  STG.E.U8 desc[UR10][R40.64], R13 ;  /* 0x0000000d28007986 */ /* 0x0003e8000c10110a */
[----:B------:R1:W-:Y:S01]  /*6230*/  STG.E.U8 desc[UR10][R42.64], R3 ;  /* 0x000000032a007986 */ /* 0x0003e2000c10110a */
[----:B------:R-:W-:Y:S06]  /*6240*/  BAR.SYNC.DEFER_BLOCKING 0x0 ;  /* 0x0000000000007b1d */ /* 0x000fec0000010000 */
[----:B------:R1:W-:Y:S02]  /*6250*/  STS.64 [R8+UR6], R6 ;  /* 0x0000000608007988 */ /* 0x0003e40008000a06 */
[----:B------:R-:W-:Y:S06]  /*6260*/  BAR.SYNC.DEFER_BLOCKING 0x0 ;  /* 0x0000000000007b1d */ /* 0x000fec0000010000 */
[----:B------:R-:W-:Y:S05]  /*6270*/  @P0 EXIT ;  /* 0x000000000000094d */ /* 0x000fea0003800000 */
[----:B-1----:R-:W0:Y:S04]  /*6280*/  LDS R3, [R2] ;  /* 0x0000000002037984 */ /* 0x002e280000000800 */
[----:B0-----:R-:W-:Y:S01]  /*6290*/  STG.E desc[UR10][R4.64], R3 ;  /* 0x0000000304007986 */ /* 0x001fe2000c10190a */
[----:B------:R-:W-:Y:S05]  /*62a0*/  EXIT ;  /* 0x000000000000794d */ /* 0x000fea0003800000 */
.L_x_2:
[----:B------:R-:W-:-:S00]  /*62b0*/  BRA `(.L_x_2) ;  /* 0xfffffffc00fc7947 */ /* 0x000fc0000383ffff */
[----:B------:R-:W-:-:S00]  /*62c0*/  NOP ;  /* 0x0000000000007918 */ /* 0x000fc00000000000 */
        /* <DEDUP_REMOVED lines=11> */
.L_x_3:


//--------------------- .nv.global.init           --------------------------
	.section	.nv.global.init,"aw",@progbits
.nv.global.init:
	.type		_$_str,@object
	.size		_$_str,(.L_0 - _$_str)
_$_str:
        /*0000*/ 	.byte	0x5f, 0x5f, 0x43, 0x55, 0x44, 0x41, 0x5f, 0x46, 0x54, 0x5a, 0x00
.L_0:


//--------------------- .nv.shared.attn_fwd       --------------------------
	.section	.nv.shared.attn_fwd,"aw",@nobits
	.sectionflags	@""
	.align	16
	.zero		1024


//--------------------- .nv.shared.reserved.0     --------------------------
	.section	.nv.shared.reserved.0,"aw",@nobits
	.weak		__nv_reservedSMEM_offset_0_alias
	.size		__nv_reservedSMEM_offset_0_alias, 0, 64
	.other		__nv_reservedSMEM_offset_0_alias,@"STO_CUDA_RESERVED_SHARED STV_DEFAULT"
__nv_reservedSMEM_offset_0_alias:
	.zero		0
	.zero		64


//--------------------- .nv.constant0.attn_fwd    --------------------------
	.section	.nv.constant0.attn_fwd,"a",@progbits
	.sectionflags	@""
	.align	4
.nv.constant0.attn_fwd:
	.zero		1032


//--------------------- SYMBOLS --------------------------

	.type		.nv.reservedSmem.offset0,@object
	.size		.nv.reservedSmem.offset0,0x4
	.type		.nv.reservedSmem.cap,@object
	.size		.nv.reservedSmem.cap,0x4
